	.target	sm_100a

	.elftype	@"ET_EXEC"


//--------------------- .note.nv.tkinfo           --------------------------
	.section	.note.nv.tkinfo,"",@"SHT_NOTE"
	.sectionflags	@"SHF_NOTE_NV_TKINFO"
	.tkinfo
        /*0018*/ 	.word	0x00000002
        /*0030*/ 	.string	""
        /*0030*/ 	.string	"ptxas"
        /*0030*/ 	.string	"Cuda compilation tools, release 13.0, V13.0.88"
        /*0030*/ 	.string	"Build cuda_13.0.r13.0/compiler.36424714_0"
        /*0030*/ 	.string	"-arch sm_100a -m 64 "



//--------------------- .note.nv.cuinfo           --------------------------
	.section	.note.nv.cuinfo,"",@"SHT_NOTE"
	.sectionflags	@"SHF_NOTE_NV_CUINFO"
        /*0018*/ 	.short	0x0002
        /*001a*/ 	.short	0x0064
        /*001c*/ 	.short	0x0082
	.zero		2


//--------------------- .nv.info                  --------------------------
	.section	.nv.info,"",@"SHT_CUDA_INFO"
	.align	4


	//----- nvinfo : EIATTR_REGCOUNT
	.align		4
        /*0000*/ 	.byte	0x04, 0x2f
        /*0002*/ 	.short	(.L_19 - .L_18)
	.align		4
.L_18:
        /*0004*/ 	.word	index@(_ZN7cutlass13device_kernelINS_4gemm6kernel13GemmUniversalIN4cute5tupleIJiiiiEEENS1_10collective13CollectiveMmaINS1_35MainloopSm100TmaUmmaWarpSpecializedILi54ELi2ELi4ENS5_IJNS4_1CILi1EEENSA_ILi8EEESB_EEEEENS5_IJNSA_ILi64EEESF_NSA_ILi32EEEEEENS_12float_e5m2_tENS5_IJlSB_lEEESI_SJ_NS4_8TiledMMAINS4_8MMA_AtomIJNS4_10MMA_TraitsINS4_19SM100_MMA_F8F6F4_SSEJSI_SI_fSF_SF_NS4_17integral_constantINS4_4UMMA5MajorELSQ_0EEESR_NSO_INSP_7ScaleInELSS_0EEEST_EEEEEENS4_6LayoutINS5_IJSB_SB_SB_EEENS5_IJNSA_ILi0EEESY_SY_EEEEENS5_IJNS4_10UnderscoreES11_S11_EEEEENS4_23SM90_TMA_LOAD_MULTICASTENS4_14ComposedLayoutINS4_7SwizzleILi1ELi4ELi3EEENS4_18smem_ptr_flag_bitsILi8EEENSW_INS5_IJSC_SG_EEENS5_IJSG_SB_EEEEEEEvNS4_8identityENS4_13SM90_TMA_LOADES1D_vS1E_EENS_8epilogue10collective18CollectiveEpilogueINS1H_23Sm100TmaWarpSpecializedILi1ELi1ELi32ELb0ELb0EEEJSH_NS5_IJNSW_ISF_SB_EES1M_EEESI_SJ_SI_SJ_NS1H_6fusion15FusionCallbacksIS1L_NS1O_17LinearCombinationISI_fSI_fLNS_15FloatRoundStyleE2EEESH_S1N_JEEENS4_5SM1004TMEM4LOAD26SM100_TMEM_LOAD_16dp32b32xES1F_NS15_INS16_ILi2ELi4ELi3EEES19_NSW_INS5_IJSC_SF_EEENS5_IJSF_SB_EEEEEEENS4_39AutoVectorizingCopyWithAssumedAlignmentILi128EEENS4_14SM90_TMA_STOREES22_S24_S24_EEEvvEEEEvNT_6ParamsE)
        /*0008*/ 	.word	0x00000059


	//----- nvinfo : EIATTR_FRAME_SIZE
	.align		4
.L_19:
        /*000c*/ 	.byte	0x04, 0x11
        /*000e*/ 	.short	(.L_21 - .L_20)
	.align		4
.L_20:
        /*0010*/ 	.word	index@($__internal_2_$__cuda_sm10x_tcgen05_guardrail_trap_unallocated_columns_being_dealloced)
        /*0014*/ 	.word	0x00000000


	//----- nvinfo : EIATTR_FRAME_SIZE
	.align		4
.L_21:
        /*0018*/ 	.byte	0x04, 0x11
        /*001a*/ 	.short	(.L_23 - .L_22)
	.align		4
.L_22:
        /*001c*/ 	.word	index@($__internal_1_$__cuda_sm10x_tcgen05_guardrail_trap_phase_invalid_during_alloc)
        /*0020*/ 	.word	0x00000000


	//----- nvinfo : EIATTR_FRAME_SIZE
	.align		4
.L_23:
        /*0024*/ 	.byte	0x04, 0x11
        /*0026*/ 	.short	(.L_25 - .L_24)
	.align		4
.L_24:
        /*0028*/ 	.word	index@($__internal_0_$__cuda_sm10x_tcgen05_guardrail_trap_col_being_dealloced_not_returned_by_alloc)
        /*002c*/ 	.word	0x00000000


	//----- nvinfo : EIATTR_FRAME_SIZE
	.align		4
.L_25:
        /*0030*/ 	.byte	0x04, 0x11
        /*0032*/ 	.short	(.L_27 - .L_26)
	.align		4
.L_26:
        /*0034*/ 	.word	index@(_ZN7cutlass13device_kernelINS_4gemm6kernel13GemmUniversalIN4cute5tupleIJiiiiEEENS1_10collective13CollectiveMmaINS1_35MainloopSm100TmaUmmaWarpSpecializedILi54ELi2ELi4ENS5_IJNS4_1CILi1EEENSA_ILi8EEESB_EEEEENS5_IJNSA_ILi64EEESF_NSA_ILi32EEEEEENS_12float_e5m2_tENS5_IJlSB_lEEESI_SJ_NS4_8TiledMMAINS4_8MMA_AtomIJNS4_10MMA_TraitsINS4_19SM100_MMA_F8F6F4_SSEJSI_SI_fSF_SF_NS4_17integral_constantINS4_4UMMA5MajorELSQ_0EEESR_NSO_INSP_7ScaleInELSS_0EEEST_EEEEEENS4_6LayoutINS5_IJSB_SB_SB_EEENS5_IJNSA_ILi0EEESY_SY_EEEEENS5_IJNS4_10UnderscoreES11_S11_EEEEENS4_23SM90_TMA_LOAD_MULTICASTENS4_14ComposedLayoutINS4_7SwizzleILi1ELi4ELi3EEENS4_18smem_ptr_flag_bitsILi8EEENSW_INS5_IJSC_SG_EEENS5_IJSG_SB_EEEEEEEvNS4_8identityENS4_13SM90_TMA_LOADES1D_vS1E_EENS_8epilogue10collective18CollectiveEpilogueINS1H_23Sm100TmaWarpSpecializedILi1ELi1ELi32ELb0ELb0EEEJSH_NS5_IJNSW_ISF_SB_EES1M_EEESI_SJ_SI_SJ_NS1H_6fusion15FusionCallbacksIS1L_NS1O_17LinearCombinationISI_fSI_fLNS_15FloatRoundStyleE2EEESH_S1N_JEEENS4_5SM1004TMEM4LOAD26SM100_TMEM_LOAD_16dp32b32xES1F_NS15_INS16_ILi2ELi4ELi3EEES19_NSW_INS5_IJSC_SF_EEENS5_IJSF_SB_EEEEEEENS4_39AutoVectorizingCopyWithAssumedAlignmentILi128EEENS4_14SM90_TMA_STOREES22_S24_S24_EEEvvEEEEvNT_6ParamsE)
        /*0038*/ 	.word	0x00000000


	//----- nvinfo : EIATTR_MIN_STACK_SIZE
	.align		4
.L_27:
        /*003c*/ 	.byte	0x04, 0x12
        /*003e*/ 	.short	(.L_29 - .L_28)
	.align		4
.L_28:
        /*0040*/ 	.word	index@(_ZN7cutlass13device_kernelINS_4gemm6kernel13GemmUniversalIN4cute5tupleIJiiiiEEENS1_10collective13CollectiveMmaINS1_35MainloopSm100TmaUmmaWarpSpecializedILi54ELi2ELi4ENS5_IJNS4_1CILi1EEENSA_ILi8EEESB_EEEEENS5_IJNSA_ILi64EEESF_NSA_ILi32EEEEEENS_12float_e5m2_tENS5_IJlSB_lEEESI_SJ_NS4_8TiledMMAINS4_8MMA_AtomIJNS4_10MMA_TraitsINS4_19SM100_MMA_F8F6F4_SSEJSI_SI_fSF_SF_NS4_17integral_constantINS4_4UMMA5MajorELSQ_0EEESR_NSO_INSP_7ScaleInELSS_0EEEST_EEEEEENS4_6LayoutINS5_IJSB_SB_SB_EEENS5_IJNSA_ILi0EEESY_SY_EEEEENS5_IJNS4_10UnderscoreES11_S11_EEEEENS4_23SM90_TMA_LOAD_MULTICASTENS4_14ComposedLayoutINS4_7SwizzleILi1ELi4ELi3EEENS4_18smem_ptr_flag_bitsILi8EEENSW_INS5_IJSC_SG_EEENS5_IJSG_SB_EEEEEEEvNS4_8identityENS4_13SM90_TMA_LOADES1D_vS1E_EENS_8epilogue10collective18CollectiveEpilogueINS1H_23Sm100TmaWarpSpecializedILi1ELi1ELi32ELb0ELb0EEEJSH_NS5_IJNSW_ISF_SB_EES1M_EEESI_SJ_SI_SJ_NS1H_6fusion15FusionCallbacksIS1L_NS1O_17LinearCombinationISI_fSI_fLNS_15FloatRoundStyleE2EEESH_S1N_JEEENS4_5SM1004TMEM4LOAD26SM100_TMEM_LOAD_16dp32b32xES1F_NS15_INS16_ILi2ELi4ELi3EEES19_NSW_INS5_IJSC_SF_EEENS5_IJSF_SB_EEEEEEENS4_39AutoVectorizingCopyWithAssumedAlignmentILi128EEENS4_14SM90_TMA_STOREES22_S24_S24_EEEvvEEEEvNT_6ParamsE)
        /*0044*/ 	.word	0x00000000
.L_29:


//--------------------- .nv.compat                --------------------------
	.section	.nv.compat,"",@"SHT_CUDA_COMPAT_INFO"
	.align	4
        /*0000*/ 	.byte	0x02, 0x09, 0x01, 0x00, 0x02, 0x02, 0x02, 0x00, 0x02, 0x05, 0x05, 0x00, 0x03, 0x07, 0x01, 0x01
        /*0010*/ 	.byte	0x02, 0x03, 0x01, 0x00, 0x02, 0x06, 0x01, 0x00, 0x04, 0x0b, 0x08, 0x00, 0x09, 0x00, 0x00, 0x00
        /*0020*/ 	.byte	0x00, 0x00, 0x00, 0x00


//--------------------- .nv.info._ZN7cutlass13device_kernelINS_4gemm6kernel13GemmUniversalIN4cute5tupleIJiiiiEEENS1_10collective13CollectiveMmaINS1_35MainloopSm100TmaUmmaWarpSpecializedILi54ELi2ELi4ENS5_IJNS4_1CILi1EEENSA_ILi8EEESB_EEEEENS5_IJNSA_ILi64EEESF_NSA_ILi32EEEEEENS_12float_e5m2_tENS5_IJlSB_lEEESI_SJ_NS4_8TiledMMAINS4_8MMA_AtomIJNS4_10MMA_TraitsINS4_19SM100_MMA_F8F6F4_SSEJSI_SI_fSF_SF_NS4_17integral_constantINS4_4UMMA5MajorELSQ_0EEESR_NSO_INSP_7ScaleInELSS_0EEEST_EEEEEENS4_6LayoutINS5_IJSB_SB_SB_EEENS5_IJNSA_ILi0EEESY_SY_EEEEENS5_IJNS4_10UnderscoreES11_S11_EEEEENS4_23SM90_TMA_LOAD_MULTICASTENS4_14ComposedLayoutINS4_7SwizzleILi1ELi4ELi3EEENS4_18smem_ptr_flag_bitsILi8EEENSW_INS5_IJSC_SG_EEENS5_IJSG_SB_EEEEEEEvNS4_8identityENS4_13SM90_TMA_LOADES1D_vS1E_EENS_8epilogue10collective18CollectiveEpilogueINS1H_23Sm100TmaWarpSpecializedILi1ELi1ELi32ELb0ELb0EEEJSH_NS5_IJNSW_ISF_SB_EES1M_EEESI_SJ_SI_SJ_NS1H_6fusion15FusionCallbacksIS1L_NS1O_17LinearCombinationISI_fSI_fLNS_15FloatRoundStyleE2EEESH_S1N_JEEENS4_5SM1004TMEM4LOAD26SM100_TMEM_LOAD_16dp32b32xES1F_NS15_INS16_ILi2ELi4ELi3EEES19_NSW_INS5_IJSC_SF_EEENS5_IJSF_SB_EEEEEEENS4_39AutoVectorizingCopyWithAssumedAlignmentILi128EEENS4_14SM90_TMA_STOREES22_S24_S24_EEEvvEEEEvNT_6ParamsE --------------------------
	.section	.nv.info._ZN7cutlass13device_kernelINS_4gemm6kernel13GemmUniversalIN4cute5tupleIJiiiiEEENS1_10collective13CollectiveMmaINS1_35MainloopSm100TmaUmmaWarpSpecializedILi54ELi2ELi4ENS5_IJNS4_1CILi1EEENSA_ILi8EEESB_EEEEENS5_IJNSA_ILi64EEESF_NSA_ILi32EEEEEENS_12float_e5m2_tENS5_IJlSB_lEEESI_SJ_NS4_8TiledMMAINS4_8MMA_AtomIJNS4_10MMA_TraitsINS4_19SM100_MMA_F8F6F4_SSEJSI_SI_fSF_SF_NS4_17integral_constantINS4_4UMMA5MajorELSQ_0EEESR_NSO_INSP_7ScaleInELSS_0EEEST_EEEEEENS4_6LayoutINS5_IJSB_SB_SB_EEENS5_IJNSA_ILi0EEESY_SY_EEEEENS5_IJNS4_10UnderscoreES11_S11_EEEEENS4_23SM90_TMA_LOAD_MULTICASTENS4_14ComposedLayoutINS4_7SwizzleILi1ELi4ELi3EEENS4_18smem_ptr_flag_bitsILi8EEENSW_INS5_IJSC_SG_EEENS5_IJSG_SB_EEEEEEEvNS4_8identityENS4_13SM90_TMA_LOADES1D_vS1E_EENS_8epilogue10collective18CollectiveEpilogueINS1H_23Sm100TmaWarpSpecializedILi1ELi1ELi32ELb0ELb0EEEJSH_NS5_IJNSW_ISF_SB_EES1M_EEESI_SJ_SI_SJ_NS1H_6fusion15FusionCallbacksIS1L_NS1O_17LinearCombinationISI_fSI_fLNS_15FloatRoundStyleE2EEESH_S1N_JEEENS4_5SM1004TMEM4LOAD26SM100_TMEM_LOAD_16dp32b32xES1F_NS15_INS16_ILi2ELi4ELi3EEES19_NSW_INS5_IJSC_SF_EEENS5_IJSF_SB_EEEEEEENS4_39AutoVectorizingCopyWithAssumedAlignmentILi128EEENS4_14SM90_TMA_STOREES22_S24_S24_EEEvvEEEEvNT_6ParamsE,"",@"SHT_CUDA_INFO"
	.sectionflags	@""
	.align	4


	//----- nvinfo : EIATTR_CUDA_API_VERSION
	.align		4
        /*0000*/ 	.byte	0x04, 0x37
        /*0002*/ 	.short	(.L_31 - .L_30)
.L_30:
        /*0004*/ 	.word	0x00000082


	//----- nvinfo : EIATTR_KPARAM_INFO
	.align		4
.L_31:
        /*0008*/ 	.byte	0x04, 0x17
        /*000a*/ 	.short	(.L_33 - .L_32)
.L_32:
        /*000c*/ 	.word	0x00000000
        /*0010*/ 	.short	0x0000
        /*0012*/ 	.short	0x0000
        /*0014*/ 	.byte	0x00, 0xf0, 0x01, 0x20


	//----- nvinfo : EIATTR_AT_ENTRY_FRAGMENTS
	.align		4
.L_33:
        /*0018*/ 	.byte	0x04, 0x4f
        /*001a*/ 	.short	(.L_35 - .L_34)


	//   ....[0]....
.L_34:
        /*001c*/ 	.word	0x00000006


	//----- nvinfo : EIATTR_RESERVED_SMEM_USED
	.align		4
.L_35:
        /*0020*/ 	.byte	0x01, 0x41
	.zero		2


	//----- nvinfo : EIATTR_SPARSE_MMA_MASK
	.align		4
        /*0024*/ 	.byte	0x03, 0x50
        /*0026*/ 	.short	0x0000


	//----- nvinfo : EIATTR_TCGEN05_1CTA_USED
	.align		4
        /*0028*/ 	.byte	0x01, 0x51
	.zero		2


	//----- nvinfo : EIATTR_MAXREG_COUNT
	.align		4
        /*002c*/ 	.byte	0x03, 0x1b
        /*002e*/ 	.short	0x00ff


	//----- nvinfo : EIATTR_NUM_BARRIERS
	.align		4
        /*0030*/ 	.byte	0x02, 0x4c
        /*0032*/ 	.byte	0x07
	.zero		1


	//----- nvinfo : EIATTR_EXTERNS
	.align		4
        /*0034*/ 	.byte	0x04, 0x0f
        /*0036*/ 	.short	(.L_37 - .L_36)


	//   ....[0]....
	.align		4
.L_36:
        /*0038*/ 	.word	index@(__assertfail)


	//----- nvinfo : EIATTR_MERCURY_ISA_VERSION
	.align		4
.L_37:
        /*003c*/ 	.byte	0x03, 0x5f
        /*003e*/ 	.short	0x0101


	//----- nvinfo : EIATTR_INT_WARP_WIDE_INSTR_OFFSETS
	.align		4
        /*0040*/ 	.byte	0x04, 0x31
        /*0042*/ 	.short	(.L_39 - .L_38)


	//   ....[0]....
.L_38:
        /*0044*/ 	.word	0x00005ec0


	//   ....[1]....
        /*0048*/ 	.word	0x00005ef0


	//   ....[2]....
        /*004c*/ 	.word	0x00005f10


	//   ....[3]....
        /*0050*/ 	.word	0x00006a40


	//   ....[4]....
        /*0054*/ 	.word	0x00006af0


	//----- nvinfo : EIATTR_COOP_GROUP_MASK_REGIDS
	.align		4
.L_39:
        /*0058*/ 	.byte	0x04, 0x29
        /*005a*/ 	.short	(.L_41 - .L_40)


	//   ....[0]....
.L_40:
        /*005c*/ 	.word	0xffffffff


	//   ....[1]....
        /*0060*/ 	.word	0xffffffff


	//   ....[2]....
        /*0064*/ 	.word	0xffffffff


	//   ....[3]....
        /*0068*/ 	.word	0xffffffff


	//   ....[4]....
        /*006c*/ 	.word	0xffffffff


	//   ....[5]....
        /*0070*/ 	.word	0xffffffff


	//   ....[6]....
        /*0074*/ 	.word	0xffffffff


	//   ....[7]....
        /*0078*/ 	.word	0xffffffff


	//   ....[8]....
        /*007c*/ 	.word	0xffffffff


	//   ....[9]....
        /*0080*/ 	.word	0xffffffff


	//   ....[10]....
        /*0084*/ 	.word	0xffffffff


	//   ....[11]....
        /*0088*/ 	.word	0xffffffff


	//   ....[12]....
        /*008c*/ 	.word	0xffffffff


	//   ....[13]....
        /*0090*/ 	.word	0xffffffff


	//----- nvinfo : EIATTR_COOP_GROUP_INSTR_OFFSETS
	.align		4
.L_41:
        /*0094*/ 	.byte	0x04, 0x28
        /*0096*/ 	.short	(.L_43 - .L_42)


	//   ....[0]....
.L_42:
        /*0098*/ 	.word	0x00000080


	//   ....[1]....
        /*009c*/ 	.word	0x000004e0


	//   ....[2]....
        /*00a0*/ 	.word	0x00000d00


	//   ....[3]....
        /*00a4*/ 	.word	0x00000e40


	//   ....[4]....
        /*00a8*/ 	.word	0x00000f40


	//   ....[5]....
        /*00ac*/ 	.word	0x000010b0


	//   ....[6]....
        /*00b0*/ 	.word	0x00001250


	//   ....[7]....
        /*00b4*/ 	.word	0x00001400


	//   ....[8]....
        /*00b8*/ 	.word	0x00002740


	//   ....[9]....
        /*00bc*/ 	.word	0x00005200


	//   ....[10]....
        /*00c0*/ 	.word	0x00005410


	//   ....[11]....
        /*00c4*/ 	.word	0x00005440


	//   ....[12]....
        /*00c8*/ 	.word	0x00005da0


	//   ....[13]....
        /*00cc*/ 	.word	0x00005fd0


	//----- nvinfo : EIATTR_VRC_CTA_INIT_COUNT
	.align		4
.L_43:
        /*00d0*/ 	.byte	0x02, 0x4a
        /*00d2*/ 	.byte	0x80
	.zero		1


	//----- nvinfo : EIATTR_SYSCALL_OFFSETS
	.align		4
        /*00d4*/ 	.byte	0x04, 0x46
        /*00d6*/ 	.short	(.L_45 - .L_44)


	//   ....[0]....
.L_44:
        /*00d8*/ 	.word	0x00007660


	//   ....[1]....
        /*00dc*/ 	.word	0x000077a0


	//   ....[2]....
        /*00e0*/ 	.word	0x00007f20


	//----- nvinfo : EIATTR_MBARRIER_INSTR_OFFSETS
	.align		4
.L_45:
        /*00e4*/ 	.byte	0x04, 0x39
        /*00e6*/ 	.short	(.L_47 - .L_46)


	//   ....[0]....
.L_46:
        /*00e8*/ 	.word	0x00000620
        /*00ec*/ 	.word	0x000000ff
        /*00f0*/ 	.word	0x00000000
        /*00f4*/ 	.short	0x0100
        /*00f6*/ 	.byte	0x04
	.zero		1


	//   ....[1]....
        /*00f8*/ 	.word	0x00000630
        /*00fc*/ 	.word	0x000000ff
        /*0100*/ 	.word	0x000001b0
        /*0104*/ 	.short	0x0100
        /*0106*/ 	.byte	0x04
	.zero		1


	//   ....[2]....
        /*0108*/ 	.word	0x00000640
        /*010c*/ 	.word	0x000000ff
        /*0110*/ 	.word	0x00000008
        /*0114*/ 	.short	0x0100
        /*0116*/ 	.byte	0x04
	.zero		1


	//   ....[3]....
        /*0118*/ 	.word	0x00000650
        /*011c*/ 	.word	0x000000ff
        /*0120*/ 	.word	0x000001b8
        /*0124*/ 	.short	0x0100
        /*0126*/ 	.byte	0x04
	.zero		1


	//   ....[4]....
        /*0128*/ 	.word	0x00000660
        /*012c*/ 	.word	0x000000ff
        /*0130*/ 	.word	0x00000010
        /*0134*/ 	.short	0x0100
        /*0136*/ 	.byte	0x04
	.zero		1


	//   ....[5]....
        /*0138*/ 	.word	0x00000670
        /*013c*/ 	.word	0x000000ff
        /*0140*/ 	.word	0x000001c0
        /*0144*/ 	.short	0x0100
        /*0146*/ 	.byte	0x04
	.zero		1


	//   ....[6]....
        /*0148*/ 	.word	0x00000680
        /*014c*/ 	.word	0x000000ff
        /*0150*/ 	.word	0x00000018
        /*0154*/ 	.short	0x0100
        /*0156*/ 	.byte	0x04
	.zero		1


	//   ....[7]....
        /*0158*/ 	.word	0x00000690
        /*015c*/ 	.word	0x000000ff
        /*0160*/ 	.word	0x000001c8
        /*0164*/ 	.short	0x0100
        /*0166*/ 	.byte	0x04
	.zero		1


	//   ....[8]....
        /*0168*/ 	.word	0x000006a0
        /*016c*/ 	.word	0x000000ff
        /*0170*/ 	.word	0x00000020
        /*0174*/ 	.short	0x0100
        /*0176*/ 	.byte	0x04
	.zero		1


	//   ....[9]....
        /*0178*/ 	.word	0x000006b0
        /*017c*/ 	.word	0x000000ff
        /*0180*/ 	.word	0x000001d0
        /*0184*/ 	.short	0x0100
        /*0186*/ 	.byte	0x04
	.zero		1


	//   ....[10]....
        /*0188*/ 	.word	0x000006c0
        /*018c*/ 	.word	0x000000ff
        /*0190*/ 	.word	0x00000028
        /*0194*/ 	.short	0x0100
        /*0196*/ 	.byte	0x04
	.zero		1


	//   ....[11]....
        /*0198*/ 	.word	0x000006d0
        /*019c*/ 	.word	0x000000ff
        /*01a0*/ 	.word	0x000001d8
        /*01a4*/ 	.short	0x0100
        /*01a6*/ 	.byte	0x04
	.zero		1


	//   ....[12]....
        /*01a8*/ 	.word	0x000006e0
        /*01ac*/ 	.word	0x000000ff
        /*01b0*/ 	.word	0x00000030
        /*01b4*/ 	.short	0x0100
        /*01b6*/ 	.byte	0x04
	.zero		1


	//   ....[13]....
        /*01b8*/ 	.word	0x000006f0
        /*01bc*/ 	.word	0x000000ff
        /*01c0*/ 	.word	0x000001e0
        /*01c4*/ 	.short	0x0100
        /*01c6*/ 	.byte	0x04
	.zero		1


	//   ....[14]....
        /*01c8*/ 	.word	0x00000700
        /*01cc*/ 	.word	0x000000ff
        /*01d0*/ 	.word	0x00000038
        /*01d4*/ 	.short	0x0100
        /*01d6*/ 	.byte	0x04
	.zero		1


	//   ....[15]....
        /*01d8*/ 	.word	0x00000710
        /*01dc*/ 	.word	0x000000ff
        /*01e0*/ 	.word	0x000001e8
        /*01e4*/ 	.short	0x0100
        /*01e6*/ 	.byte	0x04
	.zero		1


	//   ....[16]....
        /*01e8*/ 	.word	0x00000720
        /*01ec*/ 	.word	0x000000ff
        /*01f0*/ 	.word	0x00000040
        /*01f4*/ 	.short	0x0100
        /*01f6*/ 	.byte	0x04
	.zero		1


	//   ....[17]....
        /*01f8*/ 	.word	0x00000730
        /*01fc*/ 	.word	0x000000ff
        /*0200*/ 	.word	0x000001f0
        /*0204*/ 	.short	0x0100
        /*0206*/ 	.byte	0x04
	.zero		1


	//   ....[18]....
        /*0208*/ 	.word	0x00000740
        /*020c*/ 	.word	0x000000ff
        /*0210*/ 	.word	0x00000048
        /*0214*/ 	.short	0x0100
        /*0216*/ 	.byte	0x04
	.zero		1


	//   ....[19]....
        /*0218*/ 	.word	0x00000750
        /*021c*/ 	.word	0x000000ff
        /*0220*/ 	.word	0x000001f8
        /*0224*/ 	.short	0x0100
        /*0226*/ 	.byte	0x04
	.zero		1


	//   ....[20]....
        /*0228*/ 	.word	0x00000760
        /*022c*/ 	.word	0x000000ff
        /*0230*/ 	.word	0x00000050
        /*0234*/ 	.short	0x0100
        /*0236*/ 	.byte	0x04
	.zero		1


	//   ....[21]....
        /*0238*/ 	.word	0x00000770
        /*023c*/ 	.word	0x000000ff
        /*0240*/ 	.word	0x00000200
        /*0244*/ 	.short	0x0100
        /*0246*/ 	.byte	0x04
	.zero		1


	//   ....[22]....
        /*0248*/ 	.word	0x00000780
        /*024c*/ 	.word	0x000000ff
        /*0250*/ 	.word	0x00000058
        /*0254*/ 	.short	0x0100
        /*0256*/ 	.byte	0x04
	.zero		1


	//   ....[23]....
        /*0258*/ 	.word	0x00000790
        /*025c*/ 	.word	0x000000ff
        /*0260*/ 	.word	0x00000208
        /*0264*/ 	.short	0x0100
        /*0266*/ 	.byte	0x04
	.zero		1


	//   ....[24]....
        /*0268*/ 	.word	0x000007a0
        /*026c*/ 	.word	0x000000ff
        /*0270*/ 	.word	0x00000060
        /*0274*/ 	.short	0x0100
        /*0276*/ 	.byte	0x04
	.zero		1


	//   ....[25]....
        /*0278*/ 	.word	0x000007b0
        /*027c*/ 	.word	0x000000ff
        /*0280*/ 	.word	0x00000210
        /*0284*/ 	.short	0x0100
        /*0286*/ 	.byte	0x04
	.zero		1


	//   ....[26]....
        /*0288*/ 	.word	0x000007c0
        /*028c*/ 	.word	0x000000ff
        /*0290*/ 	.word	0x00000068
        /*0294*/ 	.short	0x0100
        /*0296*/ 	.byte	0x04
	.zero		1


	//   ....[27]....
        /*0298*/ 	.word	0x000007d0
        /*029c*/ 	.word	0x000000ff
        /*02a0*/ 	.word	0x00000218
        /*02a4*/ 	.short	0x0100
        /*02a6*/ 	.byte	0x04
	.zero		1


	//   ....[28]....
        /*02a8*/ 	.word	0x000007e0
        /*02ac*/ 	.word	0x000000ff
        /*02b0*/ 	.word	0x00000070
        /*02b4*/ 	.short	0x0100
        /*02b6*/ 	.byte	0x04
	.zero		1


	//   ....[29]....
        /*02b8*/ 	.word	0x000007f0
        /*02bc*/ 	.word	0x000000ff
        /*02c0*/ 	.word	0x00000220
        /*02c4*/ 	.short	0x0100
        /*02c6*/ 	.byte	0x04
	.zero		1


	//   ....[30]....
        /*02c8*/ 	.word	0x00000800
        /*02cc*/ 	.word	0x000000ff
        /*02d0*/ 	.word	0x00000078
        /*02d4*/ 	.short	0x0100
        /*02d6*/ 	.byte	0x04
	.zero		1


	//   ....[31]....
        /*02d8*/ 	.word	0x00000810
        /*02dc*/ 	.word	0x000000ff
        /*02e0*/ 	.word	0x00000228
        /*02e4*/ 	.short	0x0100
        /*02e6*/ 	.byte	0x04
	.zero		1


	//   ....[32]....
        /*02e8*/ 	.word	0x00000820
        /*02ec*/ 	.word	0x000000ff
        /*02f0*/ 	.word	0x00000080
        /*02f4*/ 	.short	0x0100
        /*02f6*/ 	.byte	0x04
	.zero		1


	//   ....[33]....
        /*02f8*/ 	.word	0x00000830
        /*02fc*/ 	.word	0x000000ff
        /*0300*/ 	.word	0x00000230
        /*0304*/ 	.short	0x0100
        /*0306*/ 	.byte	0x04
	.zero		1


	//   ....[34]....
        /*0308*/ 	.word	0x00000840
        /*030c*/ 	.word	0x000000ff
        /*0310*/ 	.word	0x00000088
        /*0314*/ 	.short	0x0100
        /*0316*/ 	.byte	0x04
	.zero		1


	//   ....[35]....
        /*0318*/ 	.word	0x00000850
        /*031c*/ 	.word	0x000000ff
        /*0320*/ 	.word	0x00000238
        /*0324*/ 	.short	0x0100
        /*0326*/ 	.byte	0x04
	.zero		1


	//   ....[36]....
        /*0328*/ 	.word	0x00000860
        /*032c*/ 	.word	0x000000ff
        /*0330*/ 	.word	0x00000090
        /*0334*/ 	.short	0x0100
        /*0336*/ 	.byte	0x04
	.zero		1


	//   ....[37]....
        /*0338*/ 	.word	0x00000870
        /*033c*/ 	.word	0x000000ff
        /*0340*/ 	.word	0x00000240
        /*0344*/ 	.short	0x0100
        /*0346*/ 	.byte	0x04
	.zero		1


	//   ....[38]....
        /*0348*/ 	.word	0x00000880
        /*034c*/ 	.word	0x000000ff
        /*0350*/ 	.word	0x00000098
        /*0354*/ 	.short	0x0100
        /*0356*/ 	.byte	0x04
	.zero		1


	//   ....[39]....
        /*0358*/ 	.word	0x00000890
        /*035c*/ 	.word	0x000000ff
        /*0360*/ 	.word	0x00000248
        /*0364*/ 	.short	0x0100
        /*0366*/ 	.byte	0x04
	.zero		1


	//   ....[40]....
        /*0368*/ 	.word	0x000008a0
        /*036c*/ 	.word	0x000000ff
        /*0370*/ 	.word	0x000000a0
        /*0374*/ 	.short	0x0100
        /*0376*/ 	.byte	0x04
	.zero		1


	//   ....[41]....
        /*0378*/ 	.word	0x000008b0
        /*037c*/ 	.word	0x000000ff
        /*0380*/ 	.word	0x00000250
        /*0384*/ 	.short	0x0100
        /*0386*/ 	.byte	0x04
	.zero		1


	//   ....[42]....
        /*0388*/ 	.word	0x000008c0
        /*038c*/ 	.word	0x000000ff
        /*0390*/ 	.word	0x000000a8
        /*0394*/ 	.short	0x0100
        /*0396*/ 	.byte	0x04
	.zero		1


	//   ....[43]....
        /*0398*/ 	.word	0x000008d0
        /*039c*/ 	.word	0x000000ff
        /*03a0*/ 	.word	0x00000258
        /*03a4*/ 	.short	0x0100
        /*03a6*/ 	.byte	0x04
	.zero		1


	//   ....[44]....
        /*03a8*/ 	.word	0x000008e0
        /*03ac*/ 	.word	0x000000ff
        /*03b0*/ 	.word	0x000000b0
        /*03b4*/ 	.short	0x0100
        /*03b6*/ 	.byte	0x04
	.zero		1


	//   ....[45]....
        /*03b8*/ 	.word	0x000008f0
        /*03bc*/ 	.word	0x000000ff
        /*03c0*/ 	.word	0x00000260
        /*03c4*/ 	.short	0x0100
        /*03c6*/ 	.byte	0x04
	.zero		1


	//   ....[46]....
        /*03c8*/ 	.word	0x00000900
        /*03cc*/ 	.word	0x000000ff
        /*03d0*/ 	.word	0x000000b8
        /*03d4*/ 	.short	0x0100
        /*03d6*/ 	.byte	0x04
	.zero		1


	//   ....[47]....
        /*03d8*/ 	.word	0x00000910
        /*03dc*/ 	.word	0x000000ff
        /*03e0*/ 	.word	0x00000268
        /*03e4*/ 	.short	0x0100
        /*03e6*/ 	.byte	0x04
	.zero		1


	//   ....[48]....
        /*03e8*/ 	.word	0x00000920
        /*03ec*/ 	.word	0x000000ff
        /*03f0*/ 	.word	0x000000c0
        /*03f4*/ 	.short	0x0100
        /*03f6*/ 	.byte	0x04
	.zero		1


	//   ....[49]....
        /*03f8*/ 	.word	0x00000930
        /*03fc*/ 	.word	0x000000ff
        /*0400*/ 	.word	0x00000270
        /*0404*/ 	.short	0x0100
        /*0406*/ 	.byte	0x04
	.zero		1


	//   ....[50]....
        /*0408*/ 	.word	0x00000940
        /*040c*/ 	.word	0x000000ff
        /*0410*/ 	.word	0x000000c8
        /*0414*/ 	.short	0x0100
        /*0416*/ 	.byte	0x04
	.zero		1


	//   ....[51]....
        /*0418*/ 	.word	0x00000950
        /*041c*/ 	.word	0x000000ff
        /*0420*/ 	.word	0x00000278
        /*0424*/ 	.short	0x0100
        /*0426*/ 	.byte	0x04
	.zero		1


	//   ....[52]....
        /*0428*/ 	.word	0x00000960
        /*042c*/ 	.word	0x000000ff
        /*0430*/ 	.word	0x000000d0
        /*0434*/ 	.short	0x0100
        /*0436*/ 	.byte	0x04
	.zero		1


	//   ....[53]....
        /*0438*/ 	.word	0x00000970
        /*043c*/ 	.word	0x000000ff
        /*0440*/ 	.word	0x00000280
        /*0444*/ 	.short	0x0100
        /*0446*/ 	.byte	0x04
	.zero		1


	//   ....[54]....
        /*0448*/ 	.word	0x00000980
        /*044c*/ 	.word	0x000000ff
        /*0450*/ 	.word	0x000000d8
        /*0454*/ 	.short	0x0100
        /*0456*/ 	.byte	0x04
	.zero		1


	//   ....[55]....
        /*0458*/ 	.word	0x00000990
        /*045c*/ 	.word	0x000000ff
        /*0460*/ 	.word	0x00000288
        /*0464*/ 	.short	0x0100
        /*0466*/ 	.byte	0x04
	.zero		1


	//   ....[56]....
        /*0468*/ 	.word	0x000009a0
        /*046c*/ 	.word	0x000000ff
        /*0470*/ 	.word	0x000000e0
        /*0474*/ 	.short	0x0100
        /*0476*/ 	.byte	0x04
	.zero		1


	//   ....[57]....
        /*0478*/ 	.word	0x000009b0
        /*047c*/ 	.word	0x000000ff
        /*0480*/ 	.word	0x00000290
        /*0484*/ 	.short	0x0100
        /*0486*/ 	.byte	0x04
	.zero		1


	//   ....[58]....
        /*0488*/ 	.word	0x000009c0
        /*048c*/ 	.word	0x000000ff
        /*0490*/ 	.word	0x000000e8
        /*0494*/ 	.short	0x0100
        /*0496*/ 	.byte	0x04
	.zero		1


	//   ....[59]....
        /*0498*/ 	.word	0x000009d0
        /*049c*/ 	.word	0x000000ff
        /*04a0*/ 	.word	0x00000298
        /*04a4*/ 	.short	0x0100
        /*04a6*/ 	.byte	0x04
	.zero		1


	//   ....[60]....
        /*04a8*/ 	.word	0x000009e0
        /*04ac*/ 	.word	0x000000ff
        /*04b0*/ 	.word	0x000000f0
        /*04b4*/ 	.short	0x0100
        /*04b6*/ 	.byte	0x04
	.zero		1


	//   ....[61]....
        /*04b8*/ 	.word	0x000009f0
        /*04bc*/ 	.word	0x000000ff
        /*04c0*/ 	.word	0x000002a0
        /*04c4*/ 	.short	0x0100
        /*04c6*/ 	.byte	0x04
	.zero		1


	//   ....[62]....
        /*04c8*/ 	.word	0x00000a00
        /*04cc*/ 	.word	0x000000ff
        /*04d0*/ 	.word	0x000000f8
        /*04d4*/ 	.short	0x0100
        /*04d6*/ 	.byte	0x04
	.zero		1


	//   ....[63]....
        /*04d8*/ 	.word	0x00000a10
        /*04dc*/ 	.word	0x000000ff
        /*04e0*/ 	.word	0x000002a8
        /*04e4*/ 	.short	0x0100
        /*04e6*/ 	.byte	0x04
	.zero		1


	//   ....[64]....
        /*04e8*/ 	.word	0x00000a20
        /*04ec*/ 	.word	0x000000ff
        /*04f0*/ 	.word	0x00000100
        /*04f4*/ 	.short	0x0100
        /*04f6*/ 	.byte	0x04
	.zero		1


	//   ....[65]....
        /*04f8*/ 	.word	0x00000a30
        /*04fc*/ 	.word	0x000000ff
        /*0500*/ 	.word	0x000002b0
        /*0504*/ 	.short	0x0100
        /*0506*/ 	.byte	0x04
	.zero		1


	//   ....[66]....
        /*0508*/ 	.word	0x00000a40
        /*050c*/ 	.word	0x000000ff
        /*0510*/ 	.word	0x00000108
        /*0514*/ 	.short	0x0100
        /*0516*/ 	.byte	0x04
	.zero		1


	//   ....[67]....
        /*0518*/ 	.word	0x00000a50
        /*051c*/ 	.word	0x000000ff
        /*0520*/ 	.word	0x000002b8
        /*0524*/ 	.short	0x0100
        /*0526*/ 	.byte	0x04
	.zero		1


	//   ....[68]....
        /*0528*/ 	.word	0x00000a60
        /*052c*/ 	.word	0x000000ff
        /*0530*/ 	.word	0x00000110
        /*0534*/ 	.short	0x0100
        /*0536*/ 	.byte	0x04
	.zero		1


	//   ....[69]....
        /*0538*/ 	.word	0x00000a70
        /*053c*/ 	.word	0x000000ff
        /*0540*/ 	.word	0x000002c0
        /*0544*/ 	.short	0x0100
        /*0546*/ 	.byte	0x04
	.zero		1


	//   ....[70]....
        /*0548*/ 	.word	0x00000a80
        /*054c*/ 	.word	0x000000ff
        /*0550*/ 	.word	0x00000118
        /*0554*/ 	.short	0x0100
        /*0556*/ 	.byte	0x04
	.zero		1


	//   ....[71]....
        /*0558*/ 	.word	0x00000a90
        /*055c*/ 	.word	0x000000ff
        /*0560*/ 	.word	0x000002c8
        /*0564*/ 	.short	0x0100
        /*0566*/ 	.byte	0x04
	.zero		1


	//   ....[72]....
        /*0568*/ 	.word	0x00000aa0
        /*056c*/ 	.word	0x000000ff
        /*0570*/ 	.word	0x00000120
        /*0574*/ 	.short	0x0100
        /*0576*/ 	.byte	0x04
	.zero		1


	//   ....[73]....
        /*0578*/ 	.word	0x00000ab0
        /*057c*/ 	.word	0x000000ff
        /*0580*/ 	.word	0x000002d0
        /*0584*/ 	.short	0x0100
        /*0586*/ 	.byte	0x04
	.zero		1


	//   ....[74]....
        /*0588*/ 	.word	0x00000ac0
        /*058c*/ 	.word	0x000000ff
        /*0590*/ 	.word	0x00000128
        /*0594*/ 	.short	0x0100
        /*0596*/ 	.byte	0x04
	.zero		1


	//   ....[75]....
        /*0598*/ 	.word	0x00000ad0
        /*059c*/ 	.word	0x000000ff
        /*05a0*/ 	.word	0x000002d8
        /*05a4*/ 	.short	0x0100
        /*05a6*/ 	.byte	0x04
	.zero		1


	//   ....[76]....
        /*05a8*/ 	.word	0x00000ae0
        /*05ac*/ 	.word	0x000000ff
        /*05b0*/ 	.word	0x00000130
        /*05b4*/ 	.short	0x0100
        /*05b6*/ 	.byte	0x04
	.zero		1


	//   ....[77]....
        /*05b8*/ 	.word	0x00000af0
        /*05bc*/ 	.word	0x000000ff
        /*05c0*/ 	.word	0x000002e0
        /*05c4*/ 	.short	0x0100
        /*05c6*/ 	.byte	0x04
	.zero		1


	//   ....[78]....
        /*05c8*/ 	.word	0x00000b00
        /*05cc*/ 	.word	0x000000ff
        /*05d0*/ 	.word	0x00000138
        /*05d4*/ 	.short	0x0100
        /*05d6*/ 	.byte	0x04
	.zero		1


	//   ....[79]....
        /*05d8*/ 	.word	0x00000b10
        /*05dc*/ 	.word	0x000000ff
        /*05e0*/ 	.word	0x000002e8
        /*05e4*/ 	.short	0x0100
        /*05e6*/ 	.byte	0x04
	.zero		1


	//   ....[80]....
        /*05e8*/ 	.word	0x00000b20
        /*05ec*/ 	.word	0x000000ff
        /*05f0*/ 	.word	0x00000140
        /*05f4*/ 	.short	0x0100
        /*05f6*/ 	.byte	0x04
	.zero		1


	//   ....[81]....
        /*05f8*/ 	.word	0x00000b30
        /*05fc*/ 	.word	0x000000ff
        /*0600*/ 	.word	0x000002f0
        /*0604*/ 	.short	0x0100
        /*0606*/ 	.byte	0x04
	.zero		1


	//   ....[82]....
        /*0608*/ 	.word	0x00000b40
        /*060c*/ 	.word	0x000000ff
        /*0610*/ 	.word	0x00000148
        /*0614*/ 	.short	0x0100
        /*0616*/ 	.byte	0x04
	.zero		1


	//   ....[83]....
        /*0618*/ 	.word	0x00000b50
        /*061c*/ 	.word	0x000000ff
        /*0620*/ 	.word	0x000002f8
        /*0624*/ 	.short	0x0100
        /*0626*/ 	.byte	0x04
	.zero		1


	//   ....[84]....
        /*0628*/ 	.word	0x00000b60
        /*062c*/ 	.word	0x000000ff
        /*0630*/ 	.word	0x00000150
        /*0634*/ 	.short	0x0100
        /*0636*/ 	.byte	0x04
	.zero		1


	//   ....[85]....
        /*0638*/ 	.word	0x00000b70
        /*063c*/ 	.word	0x000000ff
        /*0640*/ 	.word	0x00000300
        /*0644*/ 	.short	0x0100
        /*0646*/ 	.byte	0x04
	.zero		1


	//   ....[86]....
        /*0648*/ 	.word	0x00000b80
        /*064c*/ 	.word	0x000000ff
        /*0650*/ 	.word	0x00000158
        /*0654*/ 	.short	0x0100
        /*0656*/ 	.byte	0x04
	.zero		1


	//   ....[87]....
        /*0658*/ 	.word	0x00000b90
        /*065c*/ 	.word	0x000000ff
        /*0660*/ 	.word	0x00000308
        /*0664*/ 	.short	0x0100
        /*0666*/ 	.byte	0x04
	.zero		1


	//   ....[88]....
        /*0668*/ 	.word	0x00000ba0
        /*066c*/ 	.word	0x000000ff
        /*0670*/ 	.word	0x00000160
        /*0674*/ 	.short	0x0100
        /*0676*/ 	.byte	0x04
	.zero		1


	//   ....[89]....
        /*0678*/ 	.word	0x00000bb0
        /*067c*/ 	.word	0x000000ff
        /*0680*/ 	.word	0x00000310
        /*0684*/ 	.short	0x0100
        /*0686*/ 	.byte	0x04
	.zero		1


	//   ....[90]....
        /*0688*/ 	.word	0x00000bc0
        /*068c*/ 	.word	0x000000ff
        /*0690*/ 	.word	0x00000168
        /*0694*/ 	.short	0x0100
        /*0696*/ 	.byte	0x04
	.zero		1


	//   ....[91]....
        /*0698*/ 	.word	0x00000bd0
        /*069c*/ 	.word	0x000000ff
        /*06a0*/ 	.word	0x00000318
        /*06a4*/ 	.short	0x0100
        /*06a6*/ 	.byte	0x04
	.zero		1


	//   ....[92]....
        /*06a8*/ 	.word	0x00000be0
        /*06ac*/ 	.word	0x000000ff
        /*06b0*/ 	.word	0x00000170
        /*06b4*/ 	.short	0x0100
        /*06b6*/ 	.byte	0x04
	.zero		1


	//   ....[93]....
        /*06b8*/ 	.word	0x00000bf0
        /*06bc*/ 	.word	0x000000ff
        /*06c0*/ 	.word	0x00000320
        /*06c4*/ 	.short	0x0100
        /*06c6*/ 	.byte	0x04
	.zero		1


	//   ....[94]....
        /*06c8*/ 	.word	0x00000c00
        /*06cc*/ 	.word	0x000000ff
        /*06d0*/ 	.word	0x00000178
        /*06d4*/ 	.short	0x0100
        /*06d6*/ 	.byte	0x04
	.zero		1


	//   ....[95]....
        /*06d8*/ 	.word	0x00000c10
        /*06dc*/ 	.word	0x000000ff
        /*06e0*/ 	.word	0x00000328
        /*06e4*/ 	.short	0x0100
        /*06e6*/ 	.byte	0x04
	.zero		1


	//   ....[96]....
        /*06e8*/ 	.word	0x00000c20
        /*06ec*/ 	.word	0x000000ff
        /*06f0*/ 	.word	0x00000180
        /*06f4*/ 	.short	0x0100
        /*06f6*/ 	.byte	0x04
	.zero		1


	//   ....[97]....
        /*06f8*/ 	.word	0x00000c30
        /*06fc*/ 	.word	0x000000ff
        /*0700*/ 	.word	0x00000330
        /*0704*/ 	.short	0x0100
        /*0706*/ 	.byte	0x04
	.zero		1


	//   ....[98]....
        /*0708*/ 	.word	0x00000c40
        /*070c*/ 	.word	0x000000ff
        /*0710*/ 	.word	0x00000188
        /*0714*/ 	.short	0x0100
        /*0716*/ 	.byte	0x04
	.zero		1


	//   ....[99]....
        /*0718*/ 	.word	0x00000c50
        /*071c*/ 	.word	0x000000ff
        /*0720*/ 	.word	0x00000338
        /*0724*/ 	.short	0x0100
        /*0726*/ 	.byte	0x04
	.zero		1


	//   ....[100]....
        /*0728*/ 	.word	0x00000c60
        /*072c*/ 	.word	0x000000ff
        /*0730*/ 	.word	0x00000190
        /*0734*/ 	.short	0x0100
        /*0736*/ 	.byte	0x04
	.zero		1


	//   ....[101]....
        /*0738*/ 	.word	0x00000c70
        /*073c*/ 	.word	0x000000ff
        /*0740*/ 	.word	0x00000340
        /*0744*/ 	.short	0x0100
        /*0746*/ 	.byte	0x04
	.zero		1


	//   ....[102]....
        /*0748*/ 	.word	0x00000c80
        /*074c*/ 	.word	0x000000ff
        /*0750*/ 	.word	0x00000198
        /*0754*/ 	.short	0x0100
        /*0756*/ 	.byte	0x04
	.zero		1


	//   ....[103]....
        /*0758*/ 	.word	0x00000c90
        /*075c*/ 	.word	0x000000ff
        /*0760*/ 	.word	0x00000348
        /*0764*/ 	.short	0x0100
        /*0766*/ 	.byte	0x04
	.zero		1


	//   ....[104]....
        /*0768*/ 	.word	0x00000ca0
        /*076c*/ 	.word	0x000000ff
        /*0770*/ 	.word	0x000001a0
        /*0774*/ 	.short	0x0100
        /*0776*/ 	.byte	0x04
	.zero		1


	//   ....[105]....
        /*0778*/ 	.word	0x00000cb0
        /*077c*/ 	.word	0x000000ff
        /*0780*/ 	.word	0x00000350
        /*0784*/ 	.short	0x0100
        /*0786*/ 	.byte	0x04
	.zero		1


	//   ....[106]....
        /*0788*/ 	.word	0x00000cc0
        /*078c*/ 	.word	0x000000ff
        /*0790*/ 	.word	0x000001a8
        /*0794*/ 	.short	0x0100
        /*0796*/ 	.byte	0x04
	.zero		1


	//   ....[107]....
        /*0798*/ 	.word	0x00000cd0
        /*079c*/ 	.word	0x000000ff
        /*07a0*/ 	.word	0x00000358
        /*07a4*/ 	.short	0x0100
        /*07a6*/ 	.byte	0x04
	.zero		1


	//   ....[108]....
        /*07a8*/ 	.word	0x00000e10
        /*07ac*/ 	.word	0x000000ff
        /*07b0*/ 	.word	0x00000360
        /*07b4*/ 	.short	0x0100
        /*07b6*/ 	.byte	0x04
	.zero		1


	//   ....[109]....
        /*07b8*/ 	.word	0x00000e20
        /*07bc*/ 	.word	0x000000ff
        /*07c0*/ 	.word	0x00000368
        /*07c4*/ 	.short	0x0100
        /*07c6*/ 	.byte	0x04
	.zero		1


	//   ....[110]....
        /*07c8*/ 	.word	0x00000f10
        /*07cc*/ 	.word	0x000000ff
        /*07d0*/ 	.word	0x00000370
        /*07d4*/ 	.short	0x0100
        /*07d6*/ 	.byte	0x06
	.zero		1


	//   ....[111]....
        /*07d8*/ 	.word	0x00000f20
        /*07dc*/ 	.word	0x000000ff
        /*07e0*/ 	.word	0x00000378
        /*07e4*/ 	.short	0x0100
        /*07e6*/ 	.byte	0x06
	.zero		1


	//   ....[112]....
        /*07e8*/ 	.word	0x00001060
        /*07ec*/ 	.word	0x000000ff
        /*07f0*/ 	.word	0x00000380
        /*07f4*/ 	.short	0x0100
        /*07f6*/ 	.byte	0x06
	.zero		1


	//   ....[113]....
        /*07f8*/ 	.word	0x00001070
        /*07fc*/ 	.word	0x000000ff
        /*0800*/ 	.word	0x00000390
        /*0804*/ 	.short	0x0100
        /*0806*/ 	.byte	0x06
	.zero		1


	//   ....[114]....
        /*0808*/ 	.word	0x00001080
        /*080c*/ 	.word	0x000000ff
        /*0810*/ 	.word	0x00000388
        /*0814*/ 	.short	0x0100
        /*0816*/ 	.byte	0x06
	.zero		1


	//   ....[115]....
        /*0818*/ 	.word	0x00001090
        /*081c*/ 	.word	0x000000ff
        /*0820*/ 	.word	0x00000398
        /*0824*/ 	.short	0x0100
        /*0826*/ 	.byte	0x06
	.zero		1


	//   ....[116]....
        /*0828*/ 	.word	0x000011c0
        /*082c*/ 	.word	0x000000ff
        /*0830*/ 	.word	0x000003a0
        /*0834*/ 	.short	0x0100
        /*0836*/ 	.byte	0x04
	.zero		1


	//   ....[117]....
        /*0838*/ 	.word	0x000011d0
        /*083c*/ 	.word	0x000000ff
        /*0840*/ 	.word	0x000003c0
        /*0844*/ 	.short	0x0100
        /*0846*/ 	.byte	0x04
	.zero		1


	//   ....[118]....
        /*0848*/ 	.word	0x000011e0
        /*084c*/ 	.word	0x000000ff
        /*0850*/ 	.word	0x000003a8
        /*0854*/ 	.short	0x0100
        /*0856*/ 	.byte	0x04
	.zero		1


	//   ....[119]....
        /*0858*/ 	.word	0x000011f0
        /*085c*/ 	.word	0x000000ff
        /*0860*/ 	.word	0x000003c8
        /*0864*/ 	.short	0x0100
        /*0866*/ 	.byte	0x04
	.zero		1


	//   ....[120]....
        /*0868*/ 	.word	0x00001200
        /*086c*/ 	.word	0x000000ff
        /*0870*/ 	.word	0x000003b0
        /*0874*/ 	.short	0x0100
        /*0876*/ 	.byte	0x04
	.zero		1


	//   ....[121]....
        /*0878*/ 	.word	0x00001210
        /*087c*/ 	.word	0x000000ff
        /*0880*/ 	.word	0x000003d0
        /*0884*/ 	.short	0x0100
        /*0886*/ 	.byte	0x04
	.zero		1


	//   ....[122]....
        /*0888*/ 	.word	0x00001220
        /*088c*/ 	.word	0x000000ff
        /*0890*/ 	.word	0x000003b8
        /*0894*/ 	.short	0x0100
        /*0896*/ 	.byte	0x04
	.zero		1


	//   ....[123]....
        /*0898*/ 	.word	0x00001230
        /*089c*/ 	.word	0x000000ff
        /*08a0*/ 	.word	0x000003d8
        /*08a4*/ 	.short	0x0100
        /*08a6*/ 	.byte	0x04
	.zero		1


	//   ....[124]....
        /*08a8*/ 	.word	0x00001320
        /*08ac*/ 	.word	0x000000ff
        /*08b0*/ 	.word	0x000003e0
        /*08b4*/ 	.short	0x0100
        /*08b6*/ 	.byte	0x04
	.zero		1


	//   ....[125]....
        /*08b8*/ 	.word	0x00001330
        /*08bc*/ 	.word	0x000000ff
        /*08c0*/ 	.word	0x000003f0
        /*08c4*/ 	.short	0x0100
        /*08c6*/ 	.byte	0x04
	.zero		1


	//   ....[126]....
        /*08c8*/ 	.word	0x00001340
        /*08cc*/ 	.word	0x000000ff
        /*08d0*/ 	.word	0x000003e8
        /*08d4*/ 	.short	0x0100
        /*08d6*/ 	.byte	0x04
	.zero		1


	//   ....[127]....
        /*08d8*/ 	.word	0x00001350
        /*08dc*/ 	.word	0x000000ff
        /*08e0*/ 	.word	0x000003f8
        /*08e4*/ 	.short	0x0100
        /*08e6*/ 	.byte	0x04
	.zero		1


	//   ....[128]....
        /*08e8*/ 	.word	0x00001fc0
        /*08ec*/ 	.word	0x00000000
        /*08f0*/ 	.word	0x000003f0
        /*08f4*/ 	.short	0x010a
        /*08f6*/ 	.byte	0xff
	.zero		1


	//   ....[129]....
        /*08f8*/ 	.word	0x00001ff0
        /*08fc*/ 	.word	0x00000000
        /*0900*/ 	.word	0x000003e0
        /*0904*/ 	.short	0x0101
        /*0906*/ 	.byte	0xff
	.zero		1


	//   ....[130]....
        /*0908*/ 	.word	0x000020c0
        /*090c*/ 	.word	0x000000ff
        /*0910*/ 	.word	0x000001b0
        /*0914*/ 	.short	0x010a
        /*0916*/ 	.byte	0x04
	.zero		1


	//   ....[131]....
        /*0918*/ 	.word	0x00002140
        /*091c*/ 	.word	0x000000ff
        /*0920*/ 	.word	0x000001b0
        /*0924*/ 	.short	0x010a
        /*0926*/ 	.byte	0x21
	.zero		1


	//   ....[132]....
        /*0928*/ 	.word	0x000022e0
        /*092c*/ 	.word	0x000000ff
        /*0930*/ 	.word	0x000001b0
        /*0934*/ 	.short	0x010a
        /*0936*/ 	.byte	0x08
	.zero		1


	//   ....[133]....
        /*0938*/ 	.word	0x000023f0
        /*093c*/ 	.word	0x000000ff
        /*0940*/ 	.word	0x00000378
        /*0944*/ 	.short	0x0101
        /*0946*/ 	.byte	0x06
	.zero		1


	//   ....[134]....
        /*0948*/ 	.word	0x00002410
        /*094c*/ 	.word	0x000000ff
        /*0950*/ 	.word	0x000001b0
        /*0954*/ 	.short	0x010a
        /*0956*/ 	.byte	0x04
	.zero		1


	//   ....[135]....
        /*0958*/ 	.word	0x00002490
        /*095c*/ 	.word	0x000000ff
        /*0960*/ 	.word	0x000001b0
        /*0964*/ 	.short	0x010a
        /*0966*/ 	.byte	0x11
	.zero		1


	//   ....[136]....
        /*0968*/ 	.word	0x00002630
        /*096c*/ 	.word	0x000000ff
        /*0970*/ 	.word	0x000001b0
        /*0974*/ 	.short	0x010a
        /*0976*/ 	.byte	0x07
	.zero		1


	//   ....[137]....
        /*0978*/ 	.word	0x00002770
        /*097c*/ 	.word	0x00000003
        /*0980*/ 	.word	0x00000380
        /*0984*/ 	.short	0x010a
        /*0986*/ 	.byte	0xff
	.zero		1


	//   ....[138]....
        /*0988*/ 	.word	0x000028c0
        /*098c*/ 	.word	0x00000000
        /*0990*/ 	.word	0x00000000
        /*0994*/ 	.short	0x0101
        /*0996*/ 	.byte	0xff
	.zero		1


	//   ....[139]....
        /*0998*/ 	.word	0x00002e60
        /*099c*/ 	.word	0x000000ff
        /*09a0*/ 	.word	0x00000000
        /*09a4*/ 	.short	0x010a
        /*09a6*/ 	.byte	0x04
	.zero		1


	//   ....[140]....
        /*09a8*/ 	.word	0x00002ef0
        /*09ac*/ 	.word	0x000000ff
        /*09b0*/ 	.word	0x00000000
        /*09b4*/ 	.short	0x010a
        /*09b6*/ 	.byte	0x05
	.zero		1


	//   ....[141]....
        /*09b8*/ 	.word	0x00002f80
        /*09bc*/ 	.word	0x000000ff
        /*09c0*/ 	.word	0x00000000
        /*09c4*/ 	.short	0x010a
        /*09c6*/ 	.byte	0x05
	.zero		1


	//   ....[142]....
        /*09c8*/ 	.word	0x00003010
        /*09cc*/ 	.word	0x000000ff
        /*09d0*/ 	.word	0x00000000
        /*09d4*/ 	.short	0x010a
        /*09d6*/ 	.byte	0x05
	.zero		1


	//   ....[143]....
        /*09d8*/ 	.word	0x000030a0
        /*09dc*/ 	.word	0x000000ff
        /*09e0*/ 	.word	0x00000000
        /*09e4*/ 	.short	0x010a
        /*09e6*/ 	.byte	0x05
	.zero		1


	//   ....[144]....
        /*09e8*/ 	.word	0x00003130
        /*09ec*/ 	.word	0x000000ff
        /*09f0*/ 	.word	0x00000000
        /*09f4*/ 	.short	0x010a
        /*09f6*/ 	.byte	0x05
	.zero		1


	//   ....[145]....
        /*09f8*/ 	.word	0x000031c0
        /*09fc*/ 	.word	0x000000ff
        /*0a00*/ 	.word	0x00000000
        /*0a04*/ 	.short	0x010a
        /*0a06*/ 	.byte	0x05
	.zero		1


	//   ....[146]....
        /*0a08*/ 	.word	0x00003250
        /*0a0c*/ 	.word	0x000000ff
        /*0a10*/ 	.word	0x00000000
        /*0a14*/ 	.short	0x010a
        /*0a16*/ 	.byte	0x05
	.zero		1


	//   ....[147]....
        /*0a18*/ 	.word	0x000032e0
        /*0a1c*/ 	.word	0x000000ff
        /*0a20*/ 	.word	0x00000000
        /*0a24*/ 	.short	0x010a
        /*0a26*/ 	.byte	0x05
	.zero		1


	//   ....[148]....
        /*0a28*/ 	.word	0x00003370
        /*0a2c*/ 	.word	0x000000ff
        /*0a30*/ 	.word	0x00000000
        /*0a34*/ 	.short	0x010a
        /*0a36*/ 	.byte	0x05
	.zero		1


	//   ....[149]....
        /*0a38*/ 	.word	0x00003400
        /*0a3c*/ 	.word	0x000000ff
        /*0a40*/ 	.word	0x00000000
        /*0a44*/ 	.short	0x010a
        /*0a46*/ 	.byte	0x05
	.zero		1


	//   ....[150]....
        /*0a48*/ 	.word	0x00003490
        /*0a4c*/ 	.word	0x000000ff
        /*0a50*/ 	.word	0x00000000
        /*0a54*/ 	.short	0x010a
        /*0a56*/ 	.byte	0x05
	.zero		1


	//   ....[151]....
        /*0a58*/ 	.word	0x00003520
        /*0a5c*/ 	.word	0x000000ff
        /*0a60*/ 	.word	0x00000000
        /*0a64*/ 	.short	0x010a
        /*0a66*/ 	.byte	0x05
	.zero		1


	//   ....[152]....
        /*0a68*/ 	.word	0x000035b0
        /*0a6c*/ 	.word	0x000000ff
        /*0a70*/ 	.word	0x00000000
        /*0a74*/ 	.short	0x010a
        /*0a76*/ 	.byte	0x05
	.zero		1


	//   ....[153]....
        /*0a78*/ 	.word	0x00003640
        /*0a7c*/ 	.word	0x000000ff
        /*0a80*/ 	.word	0x00000000
        /*0a84*/ 	.short	0x010a
        /*0a86*/ 	.byte	0x05
	.zero		1


	//   ....[154]....
        /*0a88*/ 	.word	0x000036d0
        /*0a8c*/ 	.word	0x000000ff
        /*0a90*/ 	.word	0x00000000
        /*0a94*/ 	.short	0x010a
        /*0a96*/ 	.byte	0x05
	.zero		1


	//   ....[155]....
        /*0a98*/ 	.word	0x00003760
        /*0a9c*/ 	.word	0x000000ff
        /*0aa0*/ 	.word	0x00000000
        /*0aa4*/ 	.short	0x010a
        /*0aa6*/ 	.byte	0x05
	.zero		1


	//   ....[156]....
        /*0aa8*/ 	.word	0x000037f0
        /*0aac*/ 	.word	0x000000ff
        /*0ab0*/ 	.word	0x00000000
        /*0ab4*/ 	.short	0x010a
        /*0ab6*/ 	.byte	0x05
	.zero		1


	//   ....[157]....
        /*0ab8*/ 	.word	0x00003880
        /*0abc*/ 	.word	0x000000ff
        /*0ac0*/ 	.word	0x00000000
        /*0ac4*/ 	.short	0x010a
        /*0ac6*/ 	.byte	0x05
	.zero		1


	//   ....[158]....
        /*0ac8*/ 	.word	0x00003910
        /*0acc*/ 	.word	0x000000ff
        /*0ad0*/ 	.word	0x00000000
        /*0ad4*/ 	.short	0x010a
        /*0ad6*/ 	.byte	0x05
	.zero		1


	//   ....[159]....
        /*0ad8*/ 	.word	0x000039a0
        /*0adc*/ 	.word	0x000000ff
        /*0ae0*/ 	.word	0x00000000
        /*0ae4*/ 	.short	0x010a
        /*0ae6*/ 	.byte	0x05
	.zero		1


	//   ....[160]....
        /*0ae8*/ 	.word	0x00003a30
        /*0aec*/ 	.word	0x000000ff
        /*0af0*/ 	.word	0x00000000
        /*0af4*/ 	.short	0x010a
        /*0af6*/ 	.byte	0x05
	.zero		1


	//   ....[161]....
        /*0af8*/ 	.word	0x00003ac0
        /*0afc*/ 	.word	0x000000ff
        /*0b00*/ 	.word	0x00000000
        /*0b04*/ 	.short	0x010a
        /*0b06*/ 	.byte	0x05
	.zero		1


	//   ....[162]....
        /*0b08*/ 	.word	0x00003b50
        /*0b0c*/ 	.word	0x000000ff
        /*0b10*/ 	.word	0x00000000
        /*0b14*/ 	.short	0x010a
        /*0b16*/ 	.byte	0x05
	.zero		1


	//   ....[163]....
        /*0b18*/ 	.word	0x00003be0
        /*0b1c*/ 	.word	0x000000ff
        /*0b20*/ 	.word	0x00000000
        /*0b24*/ 	.short	0x010a
        /*0b26*/ 	.byte	0x05
	.zero		1


	//   ....[164]....
        /*0b28*/ 	.word	0x00003c70
        /*0b2c*/ 	.word	0x000000ff
        /*0b30*/ 	.word	0x00000000
        /*0b34*/ 	.short	0x010a
        /*0b36*/ 	.byte	0x05
	.zero		1


	//   ....[165]....
        /*0b38*/ 	.word	0x00003d00
        /*0b3c*/ 	.word	0x000000ff
        /*0b40*/ 	.word	0x00000000
        /*0b44*/ 	.short	0x010a
        /*0b46*/ 	.byte	0x05
	.zero		1


	//   ....[166]....
        /*0b48*/ 	.word	0x00003d90
        /*0b4c*/ 	.word	0x000000ff
        /*0b50*/ 	.word	0x00000000
        /*0b54*/ 	.short	0x010a
        /*0b56*/ 	.byte	0x05
	.zero		1


	//   ....[167]....
        /*0b58*/ 	.word	0x00003e20
        /*0b5c*/ 	.word	0x000000ff
        /*0b60*/ 	.word	0x00000000
        /*0b64*/ 	.short	0x010a
        /*0b66*/ 	.byte	0x05
	.zero		1


	//   ....[168]....
        /*0b68*/ 	.word	0x00003eb0
        /*0b6c*/ 	.word	0x000000ff
        /*0b70*/ 	.word	0x00000000
        /*0b74*/ 	.short	0x010a
        /*0b76*/ 	.byte	0x05
	.zero		1


	//   ....[169]....
        /*0b78*/ 	.word	0x00003f40
        /*0b7c*/ 	.word	0x000000ff
        /*0b80*/ 	.word	0x00000000
        /*0b84*/ 	.short	0x010a
        /*0b86*/ 	.byte	0x05
	.zero		1


	//   ....[170]....
        /*0b88*/ 	.word	0x00003fd0
        /*0b8c*/ 	.word	0x000000ff
        /*0b90*/ 	.word	0x00000000
        /*0b94*/ 	.short	0x010a
        /*0b96*/ 	.byte	0x05
	.zero		1


	//   ....[171]....
        /*0b98*/ 	.word	0x00004060
        /*0b9c*/ 	.word	0x000000ff
        /*0ba0*/ 	.word	0x00000000
        /*0ba4*/ 	.short	0x010a
        /*0ba6*/ 	.byte	0x05
	.zero		1


	//   ....[172]....
        /*0ba8*/ 	.word	0x000040f0
        /*0bac*/ 	.word	0x000000ff
        /*0bb0*/ 	.word	0x00000000
        /*0bb4*/ 	.short	0x010a
        /*0bb6*/ 	.byte	0x05
	.zero		1


	//   ....[173]....
        /*0bb8*/ 	.word	0x00004180
        /*0bbc*/ 	.word	0x000000ff
        /*0bc0*/ 	.word	0x00000000
        /*0bc4*/ 	.short	0x010a
        /*0bc6*/ 	.byte	0x05
	.zero		1


	//   ....[174]....
        /*0bc8*/ 	.word	0x00004210
        /*0bcc*/ 	.word	0x000000ff
        /*0bd0*/ 	.word	0x00000000
        /*0bd4*/ 	.short	0x010a
        /*0bd6*/ 	.byte	0x05
	.zero		1


	//   ....[175]....
        /*0bd8*/ 	.word	0x000042a0
        /*0bdc*/ 	.word	0x000000ff
        /*0be0*/ 	.word	0x00000000
        /*0be4*/ 	.short	0x010a
        /*0be6*/ 	.byte	0x05
	.zero		1


	//   ....[176]....
        /*0be8*/ 	.word	0x00004330
        /*0bec*/ 	.word	0x000000ff
        /*0bf0*/ 	.word	0x00000000
        /*0bf4*/ 	.short	0x010a
        /*0bf6*/ 	.byte	0x05
	.zero		1


	//   ....[177]....
        /*0bf8*/ 	.word	0x000043c0
        /*0bfc*/ 	.word	0x000000ff
        /*0c00*/ 	.word	0x00000000
        /*0c04*/ 	.short	0x010a
        /*0c06*/ 	.byte	0x05
	.zero		1


	//   ....[178]....
        /*0c08*/ 	.word	0x00004450
        /*0c0c*/ 	.word	0x000000ff
        /*0c10*/ 	.word	0x00000000
        /*0c14*/ 	.short	0x010a
        /*0c16*/ 	.byte	0x05
	.zero		1


	//   ....[179]....
        /*0c18*/ 	.word	0x000044e0
        /*0c1c*/ 	.word	0x000000ff
        /*0c20*/ 	.word	0x00000000
        /*0c24*/ 	.short	0x010a
        /*0c26*/ 	.byte	0x05
	.zero		1


	//   ....[180]....
        /*0c28*/ 	.word	0x00004570
        /*0c2c*/ 	.word	0x000000ff
        /*0c30*/ 	.word	0x00000000
        /*0c34*/ 	.short	0x010a
        /*0c36*/ 	.byte	0x05
	.zero		1


	//   ....[181]....
        /*0c38*/ 	.word	0x00004600
        /*0c3c*/ 	.word	0x000000ff
        /*0c40*/ 	.word	0x00000000
        /*0c44*/ 	.short	0x010a
        /*0c46*/ 	.byte	0x05
	.zero		1


	//   ....[182]....
        /*0c48*/ 	.word	0x00004690
        /*0c4c*/ 	.word	0x000000ff
        /*0c50*/ 	.word	0x00000000
        /*0c54*/ 	.short	0x010a
        /*0c56*/ 	.byte	0x05
	.zero		1


	//   ....[183]....
        /*0c58*/ 	.word	0x00004720
        /*0c5c*/ 	.word	0x000000ff
        /*0c60*/ 	.word	0x00000000
        /*0c64*/ 	.short	0x010a
        /*0c66*/ 	.byte	0x05
	.zero		1


	//   ....[184]....
        /*0c68*/ 	.word	0x000047b0
        /*0c6c*/ 	.word	0x000000ff
        /*0c70*/ 	.word	0x00000000
        /*0c74*/ 	.short	0x010a
        /*0c76*/ 	.byte	0x05
	.zero		1


	//   ....[185]....
        /*0c78*/ 	.word	0x00004840
        /*0c7c*/ 	.word	0x000000ff
        /*0c80*/ 	.word	0x00000000
        /*0c84*/ 	.short	0x010a
        /*0c86*/ 	.byte	0x05
	.zero		1


	//   ....[186]....
        /*0c88*/ 	.word	0x000048d0
        /*0c8c*/ 	.word	0x000000ff
        /*0c90*/ 	.word	0x00000000
        /*0c94*/ 	.short	0x010a
        /*0c96*/ 	.byte	0x05
	.zero		1


	//   ....[187]....
        /*0c98*/ 	.word	0x00004960
        /*0c9c*/ 	.word	0x000000ff
        /*0ca0*/ 	.word	0x00000000
        /*0ca4*/ 	.short	0x010a
        /*0ca6*/ 	.byte	0x05
	.zero		1


	//   ....[188]....
        /*0ca8*/ 	.word	0x000049f0
        /*0cac*/ 	.word	0x000000ff
        /*0cb0*/ 	.word	0x00000000
        /*0cb4*/ 	.short	0x010a
        /*0cb6*/ 	.byte	0x05
	.zero		1


	//   ....[189]....
        /*0cb8*/ 	.word	0x00004a80
        /*0cbc*/ 	.word	0x000000ff
        /*0cc0*/ 	.word	0x00000000
        /*0cc4*/ 	.short	0x010a
        /*0cc6*/ 	.byte	0x05
	.zero		1


	//   ....[190]....
        /*0cc8*/ 	.word	0x00004b10
        /*0ccc*/ 	.word	0x000000ff
        /*0cd0*/ 	.word	0x00000000
        /*0cd4*/ 	.short	0x010a
        /*0cd6*/ 	.byte	0x05
	.zero		1


	//   ....[191]....
        /*0cd8*/ 	.word	0x00004ba0
        /*0cdc*/ 	.word	0x000000ff
        /*0ce0*/ 	.word	0x00000000
        /*0ce4*/ 	.short	0x010a
        /*0ce6*/ 	.byte	0x05
	.zero		1


	//   ....[192]....
        /*0ce8*/ 	.word	0x00004c40
        /*0cec*/ 	.word	0x00000000
        /*0cf0*/ 	.word	0x00000000
        /*0cf4*/ 	.short	0x010a
        /*0cf6*/ 	.byte	0xff
	.zero		1


	//   ....[193]....
        /*0cf8*/ 	.word	0x00004d60
        /*0cfc*/ 	.word	0x00000002
        /*0d00*/ 	.word	0x000003e0
        /*0d04*/ 	.short	0x010a
        /*0d06*/ 	.byte	0xff
	.zero		1


	//   ....[194]....
        /*0d08*/ 	.word	0x00004dd0
        /*0d0c*/ 	.word	0x00000002
        /*0d10*/ 	.word	0x00000000
        /*0d14*/ 	.short	0x0101
        /*0d16*/ 	.byte	0xff
	.zero		1


	//   ....[195]....
        /*0d18*/ 	.word	0x00004df0
        /*0d1c*/ 	.word	0x000000ff
        /*0d20*/ 	.word	0x00000390
        /*0d24*/ 	.short	0x010a
        /*0d26*/ 	.byte	0x04
	.zero		1


	//   ....[196]....
        /*0d28*/ 	.word	0x00004f10
        /*0d2c*/ 	.word	0x00000002
        /*0d30*/ 	.word	0x00000380
        /*0d34*/ 	.short	0x010a
        /*0d36*/ 	.byte	0xff
	.zero		1


	//   ....[197]....
        /*0d38*/ 	.word	0x00005010
        /*0d3c*/ 	.word	0x00000002
        /*0d40*/ 	.word	0x00000000
        /*0d44*/ 	.short	0x0101
        /*0d46*/ 	.byte	0xff
	.zero		1


	//   ....[198]....
        /*0d48*/ 	.word	0x000050a0
        /*0d4c*/ 	.word	0x000000ff
        /*0d50*/ 	.word	0x00000390
        /*0d54*/ 	.short	0x0106
        /*0d56*/ 	.byte	0x04
	.zero		1


	//   ....[199]....
        /*0d58*/ 	.word	0x000050c0
        /*0d5c*/ 	.word	0x000000ff
        /*0d60*/ 	.word	0x00000390
        /*0d64*/ 	.short	0x010a
        /*0d66*/ 	.byte	0x04
	.zero		1


	//   ....[200]....
        /*0d68*/ 	.word	0x00005150
        /*0d6c*/ 	.word	0x000000ff
        /*0d70*/ 	.word	0x00000390
        /*0d74*/ 	.short	0x0106
        /*0d76*/ 	.byte	0x07
	.zero		1


	//   ....[201]....
        /*0d78*/ 	.word	0x00005190
        /*0d7c*/ 	.word	0x00000000
        /*0d80*/ 	.word	0x00000390
        /*0d84*/ 	.short	0x010a
        /*0d86*/ 	.byte	0xff
	.zero		1


	//   ....[202]....
        /*0d88*/ 	.word	0x00005680
        /*0d8c*/ 	.word	0x00000000
        /*0d90*/ 	.word	0x00000380
        /*0d94*/ 	.short	0x010a
        /*0d96*/ 	.byte	0xff
	.zero		1


	//   ....[203]....
        /*0d98*/ 	.word	0x00005780
        /*0d9c*/ 	.word	0x00000003
        /*0da0*/ 	.word	0x00000000
        /*0da4*/ 	.short	0x0101
        /*0da6*/ 	.byte	0xff
	.zero		1


	//   ....[204]....
        /*0da8*/ 	.word	0x00005790
        /*0dac*/ 	.word	0x000000ff
        /*0db0*/ 	.word	0x00000000
        /*0db4*/ 	.short	0x010a
        /*0db6*/ 	.byte	0x04
	.zero		1


	//   ....[205]....
        /*0db8*/ 	.word	0x000057b0
        /*0dbc*/ 	.word	0x000000ff
        /*0dc0*/ 	.word	0x000003c0
        /*0dc4*/ 	.short	0x010a
        /*0dc6*/ 	.byte	0x13
	.zero		1


	//   ....[206]....
        /*0dc8*/ 	.word	0x000058f0
        /*0dcc*/ 	.word	0x000000ff
        /*0dd0*/ 	.word	0x00000000
        /*0dd4*/ 	.short	0x010a
        /*0dd6*/ 	.byte	0x06
	.zero		1


	//   ....[207]....
        /*0dd8*/ 	.word	0x000059f0
        /*0ddc*/ 	.word	0x000000ff
        /*0de0*/ 	.word	0x00000000
        /*0de4*/ 	.short	0x010a
        /*0de6*/ 	.byte	0x04
	.zero		1


	//   ....[208]....
        /*0de8*/ 	.word	0x00005bd0
        /*0dec*/ 	.word	0x000000ff
        /*0df0*/ 	.word	0x00000000
        /*0df4*/ 	.short	0x010a
        /*0df6*/ 	.byte	0x04
	.zero		1


	//   ....[209]....
        /*0df8*/ 	.word	0x00005c60
        /*0dfc*/ 	.word	0x000000ff
        /*0e00*/ 	.word	0x00000000
        /*0e04*/ 	.short	0x010a
        /*0e06*/ 	.byte	0x05
	.zero		1


	//   ....[210]....
        /*0e08*/ 	.word	0x00005cf0
        /*0e0c*/ 	.word	0x000000ff
        /*0e10*/ 	.word	0x00000000
        /*0e14*/ 	.short	0x010a
        /*0e16*/ 	.byte	0x05
	.zero		1


	//   ....[211]....
        /*0e18*/ 	.word	0x00005d80
        /*0e1c*/ 	.word	0x000000ff
        /*0e20*/ 	.word	0x00000000
        /*0e24*/ 	.short	0x010a
        /*0e26*/ 	.byte	0x04
	.zero		1


	//   ....[212]....
        /*0e28*/ 	.word	0x00006220
        /*0e2c*/ 	.word	0x0000000c
        /*0e30*/ 	.word	0x00000380
        /*0e34*/ 	.short	0x010a
        /*0e36*/ 	.byte	0xff
	.zero		1


	//   ....[213]....
        /*0e38*/ 	.word	0x00006390
        /*0e3c*/ 	.word	0x00000000
        /*0e40*/ 	.word	0x00000000
        /*0e44*/ 	.short	0x0101
        /*0e46*/ 	.byte	0xff
	.zero		1


	//   ....[214]....
        /*0e48*/ 	.word	0x00006800
        /*0e4c*/ 	.word	0x000000ff
        /*0e50*/ 	.word	0x00000378
        /*0e54*/ 	.short	0x010a
        /*0e56*/ 	.byte	0x11
	.zero		1


	//   ....[215]....
        /*0e58*/ 	.word	0x00006980
        /*0e5c*/ 	.word	0x000000ff
        /*0e60*/ 	.word	0x00000368
        /*0e64*/ 	.short	0x010a
        /*0e66*/ 	.byte	0x11
	.zero		1


	//   ....[216]....
        /*0e68*/ 	.word	0x00006b90
        /*0e6c*/ 	.word	0x000000ff
        /*0e70*/ 	.word	0x00000360
        /*0e74*/ 	.short	0x010b
        /*0e76*/ 	.byte	0x11
	.zero		1


	//   ....[217]....
        /*0e78*/ 	.word	0x00006ba0
        /*0e7c*/ 	.word	0x000000ff
        /*0e80*/ 	.word	0x00000000
        /*0e84*/ 	.short	0x0101
        /*0e86*/ 	.byte	0x30
	.zero		1


	//   ....[218]....
        /*0e88*/ 	.word	0x00006be0
        /*0e8c*/ 	.word	0x00000000
        /*0e90*/ 	.word	0x00000368
        /*0e94*/ 	.short	0x010a
        /*0e96*/ 	.byte	0xff
	.zero		1


	//   ....[219]....
        /*0e98*/ 	.word	0x00006f20
        /*0e9c*/ 	.word	0x00000003
        /*0ea0*/ 	.word	0x00000380
        /*0ea4*/ 	.short	0x010a
        /*0ea6*/ 	.byte	0xff
	.zero		1


	//   ....[220]....
        /*0ea8*/ 	.word	0x000070a0
        /*0eac*/ 	.word	0x00000000
        /*0eb0*/ 	.word	0x00000000
        /*0eb4*/ 	.short	0x0101
        /*0eb6*/ 	.byte	0xff
	.zero		1


	//   ....[221]....
        /*0eb8*/ 	.word	0x00007b00
        /*0ebc*/ 	.word	0x000000ff
        /*0ec0*/ 	.word	0x00000360
        /*0ec4*/ 	.short	0x010a
        /*0ec6*/ 	.byte	0x2c
	.zero		1


	//   ....[222]....
        /*0ec8*/ 	.word	0x00007b10
        /*0ecc*/ 	.word	0x00000016
        /*0ed0*/ 	.word	0x000003a0
        /*0ed4*/ 	.short	0x010a
        /*0ed6*/ 	.byte	0xff
	.zero		1


	//   ....[223]....
        /*0ed8*/ 	.word	0x00007cc0
        /*0edc*/ 	.word	0x000000ff
        /*0ee0*/ 	.word	0x00000360
        /*0ee4*/ 	.short	0x010a
        /*0ee6*/ 	.byte	0x2c
	.zero		1


	//   ....[224]....
        /*0ee8*/ 	.word	0x00007da0
        /*0eec*/ 	.word	0x000000ff
        /*0ef0*/ 	.word	0x00000000
        /*0ef4*/ 	.short	0x0101
        /*0ef6*/ 	.byte	0x04
	.zero		1


	//   ....[225]....
        /*0ef8*/ 	.word	0x00007e00
        /*0efc*/ 	.word	0x00000016
        /*0f00*/ 	.word	0x000003a0
        /*0f04*/ 	.short	0x010a
        /*0f06*/ 	.byte	0xff
	.zero		1


	//   ....[226]....
        /*0f08*/ 	.word	0x00008170
        /*0f0c*/ 	.word	0x000000ff
        /*0f10*/ 	.word	0x00000000
        /*0f14*/ 	.short	0x0101
        /*0f16*/ 	.byte	0x04
	.zero		1


	//   ....[227]....
        /*0f18*/ 	.word	0x00008a50
        /*0f1c*/ 	.word	0x00000000
        /*0f20*/ 	.word	0x000003f0
        /*0f24*/ 	.short	0x010a
        /*0f26*/ 	.byte	0xff
	.zero		1


	//   ....[228]....
        /*0f28*/ 	.word	0x00008ab0
        /*0f2c*/ 	.word	0x00000000
        /*0f30*/ 	.word	0x000001b0
        /*0f34*/ 	.short	0x010a
        /*0f36*/ 	.byte	0xff
	.zero		1


	//   ....[229]....
        /*0f38*/ 	.word	0x00008b10
        /*0f3c*/ 	.word	0x00000000
        /*0f40*/ 	.word	0x000001b0
        /*0f44*/ 	.short	0x010a
        /*0f46*/ 	.byte	0xff
	.zero		1


	//   ....[230]....
        /*0f48*/ 	.word	0x00008b60
        /*0f4c*/ 	.word	0x00000003
        /*0f50*/ 	.word	0x00000380
        /*0f54*/ 	.short	0x010a
        /*0f56*/ 	.byte	0xff
	.zero		1


	//   ....[231]....
        /*0f58*/ 	.word	0x00008bc0
        /*0f5c*/ 	.word	0x00000000
        /*0f60*/ 	.word	0x00000000
        /*0f64*/ 	.short	0x010a
        /*0f66*/ 	.byte	0xff
	.zero		1


	//   ....[232]....
        /*0f68*/ 	.word	0x00008c20
        /*0f6c*/ 	.word	0x00000000
        /*0f70*/ 	.word	0x00000000
        /*0f74*/ 	.short	0x010a
        /*0f76*/ 	.byte	0xff
	.zero		1


	//   ....[233]....
        /*0f78*/ 	.word	0x00008c80
        /*0f7c*/ 	.word	0x00000000
        /*0f80*/ 	.word	0x00000000
        /*0f84*/ 	.short	0x010a
        /*0f86*/ 	.byte	0xff
	.zero		1


	//   ....[234]....
        /*0f88*/ 	.word	0x00008ce0
        /*0f8c*/ 	.word	0x00000000
        /*0f90*/ 	.word	0x00000000
        /*0f94*/ 	.short	0x010a
        /*0f96*/ 	.byte	0xff
	.zero		1


	//   ....[235]....
        /*0f98*/ 	.word	0x00008d40
        /*0f9c*/ 	.word	0x00000000
        /*0fa0*/ 	.word	0x00000000
        /*0fa4*/ 	.short	0x010a
        /*0fa6*/ 	.byte	0xff
	.zero		1


	//   ....[236]....
        /*0fa8*/ 	.word	0x00008da0
        /*0fac*/ 	.word	0x00000000
        /*0fb0*/ 	.word	0x00000000
        /*0fb4*/ 	.short	0x010a
        /*0fb6*/ 	.byte	0xff
	.zero		1


	//   ....[237]....
        /*0fb8*/ 	.word	0x00008e00
        /*0fbc*/ 	.word	0x00000000
        /*0fc0*/ 	.word	0x00000000
        /*0fc4*/ 	.short	0x010a
        /*0fc6*/ 	.byte	0xff
	.zero		1


	//   ....[238]....
        /*0fc8*/ 	.word	0x00008e60
        /*0fcc*/ 	.word	0x00000000
        /*0fd0*/ 	.word	0x00000000
        /*0fd4*/ 	.short	0x010a
        /*0fd6*/ 	.byte	0xff
	.zero		1


	//   ....[239]....
        /*0fd8*/ 	.word	0x00008ec0
        /*0fdc*/ 	.word	0x00000000
        /*0fe0*/ 	.word	0x00000000
        /*0fe4*/ 	.short	0x010a
        /*0fe6*/ 	.byte	0xff
	.zero		1


	//   ....[240]....
        /*0fe8*/ 	.word	0x00008f20
        /*0fec*/ 	.word	0x00000000
        /*0ff0*/ 	.word	0x00000000
        /*0ff4*/ 	.short	0x010a
        /*0ff6*/ 	.byte	0xff
	.zero		1


	//   ....[241]....
        /*0ff8*/ 	.word	0x00008f80
        /*0ffc*/ 	.word	0x00000000
        /*1000*/ 	.word	0x00000000
        /*1004*/ 	.short	0x010a
        /*1006*/ 	.byte	0xff
	.zero		1


	//   ....[242]....
        /*1008*/ 	.word	0x00008fe0
        /*100c*/ 	.word	0x00000000
        /*1010*/ 	.word	0x00000000
        /*1014*/ 	.short	0x010a
        /*1016*/ 	.byte	0xff
	.zero		1


	//   ....[243]....
        /*1018*/ 	.word	0x00009040
        /*101c*/ 	.word	0x00000000
        /*1020*/ 	.word	0x00000000
        /*1024*/ 	.short	0x010a
        /*1026*/ 	.byte	0xff
	.zero		1


	//   ....[244]....
        /*1028*/ 	.word	0x000090a0
        /*102c*/ 	.word	0x00000000
        /*1030*/ 	.word	0x00000000
        /*1034*/ 	.short	0x010a
        /*1036*/ 	.byte	0xff
	.zero		1


	//   ....[245]....
        /*1038*/ 	.word	0x00009100
        /*103c*/ 	.word	0x00000000
        /*1040*/ 	.word	0x00000000
        /*1044*/ 	.short	0x010a
        /*1046*/ 	.byte	0xff
	.zero		1


	//   ....[246]....
        /*1048*/ 	.word	0x00009160
        /*104c*/ 	.word	0x00000000
        /*1050*/ 	.word	0x00000000
        /*1054*/ 	.short	0x010a
        /*1056*/ 	.byte	0xff
	.zero		1


	//   ....[247]....
        /*1058*/ 	.word	0x000091c0
        /*105c*/ 	.word	0x00000000
        /*1060*/ 	.word	0x00000000
        /*1064*/ 	.short	0x010a
        /*1066*/ 	.byte	0xff
	.zero		1


	//   ....[248]....
        /*1068*/ 	.word	0x00009220
        /*106c*/ 	.word	0x00000000
        /*1070*/ 	.word	0x00000000
        /*1074*/ 	.short	0x010a
        /*1076*/ 	.byte	0xff
	.zero		1


	//   ....[249]....
        /*1078*/ 	.word	0x00009280
        /*107c*/ 	.word	0x00000000
        /*1080*/ 	.word	0x00000000
        /*1084*/ 	.short	0x010a
        /*1086*/ 	.byte	0xff
	.zero		1


	//   ....[250]....
        /*1088*/ 	.word	0x000092e0
        /*108c*/ 	.word	0x00000000
        /*1090*/ 	.word	0x00000000
        /*1094*/ 	.short	0x010a
        /*1096*/ 	.byte	0xff
	.zero		1


	//   ....[251]....
        /*1098*/ 	.word	0x00009340
        /*109c*/ 	.word	0x00000000
        /*10a0*/ 	.word	0x00000000
        /*10a4*/ 	.short	0x010a
        /*10a6*/ 	.byte	0xff
	.zero		1


	//   ....[252]....
        /*10a8*/ 	.word	0x000093a0
        /*10ac*/ 	.word	0x00000000
        /*10b0*/ 	.word	0x00000000
        /*10b4*/ 	.short	0x010a
        /*10b6*/ 	.byte	0xff
	.zero		1


	//   ....[253]....
        /*10b8*/ 	.word	0x00009400
        /*10bc*/ 	.word	0x00000000
        /*10c0*/ 	.word	0x00000000
        /*10c4*/ 	.short	0x010a
        /*10c6*/ 	.byte	0xff
	.zero		1


	//   ....[254]....
        /*10c8*/ 	.word	0x00009460
        /*10cc*/ 	.word	0x00000000
        /*10d0*/ 	.word	0x00000000
        /*10d4*/ 	.short	0x010a
        /*10d6*/ 	.byte	0xff
	.zero		1


	//   ....[255]....
        /*10d8*/ 	.word	0x000094c0
        /*10dc*/ 	.word	0x00000000
        /*10e0*/ 	.word	0x00000000
        /*10e4*/ 	.short	0x010a
        /*10e6*/ 	.byte	0xff
	.zero		1


	//   ....[0]....
        /*10e8*/ 	.word	0x00009520
        /*10ec*/ 	.word	0x00000000
        /*10f0*/ 	.word	0x00000000
        /*10f4*/ 	.short	0x010a
        /*10f6*/ 	.byte	0xff
	.zero		1


	//   ....[1]....
        /*10f8*/ 	.word	0x00009580
        /*10fc*/ 	.word	0x00000000
        /*1100*/ 	.word	0x00000000
        /*1104*/ 	.short	0x010a
        /*1106*/ 	.byte	0xff
	.zero		1


	//   ....[2]....
        /*1108*/ 	.word	0x000095e0
        /*110c*/ 	.word	0x00000000
        /*1110*/ 	.word	0x00000000
        /*1114*/ 	.short	0x010a
        /*1116*/ 	.byte	0xff
	.zero		1


	//   ....[3]....
        /*1118*/ 	.word	0x00009640
        /*111c*/ 	.word	0x00000000
        /*1120*/ 	.word	0x00000000
        /*1124*/ 	.short	0x010a
        /*1126*/ 	.byte	0xff
	.zero		1


	//   ....[4]....
        /*1128*/ 	.word	0x000096a0
        /*112c*/ 	.word	0x00000000
        /*1130*/ 	.word	0x00000000
        /*1134*/ 	.short	0x010a
        /*1136*/ 	.byte	0xff
	.zero		1


	//   ....[5]....
        /*1138*/ 	.word	0x00009700
        /*113c*/ 	.word	0x00000000
        /*1140*/ 	.word	0x00000000
        /*1144*/ 	.short	0x010a
        /*1146*/ 	.byte	0xff
	.zero		1


	//   ....[6]....
        /*1148*/ 	.word	0x00009760
        /*114c*/ 	.word	0x00000000
        /*1150*/ 	.word	0x00000000
        /*1154*/ 	.short	0x010a
        /*1156*/ 	.byte	0xff
	.zero		1


	//   ....[7]....
        /*1158*/ 	.word	0x000097c0
        /*115c*/ 	.word	0x00000000
        /*1160*/ 	.word	0x00000000
        /*1164*/ 	.short	0x010a
        /*1166*/ 	.byte	0xff
	.zero		1


	//   ....[8]....
        /*1168*/ 	.word	0x00009820
        /*116c*/ 	.word	0x00000000
        /*1170*/ 	.word	0x00000000
        /*1174*/ 	.short	0x010a
        /*1176*/ 	.byte	0xff
	.zero		1


	//   ....[9]....
        /*1178*/ 	.word	0x00009880
        /*117c*/ 	.word	0x00000000
        /*1180*/ 	.word	0x00000000
        /*1184*/ 	.short	0x010a
        /*1186*/ 	.byte	0xff
	.zero		1


	//   ....[10]....
        /*1188*/ 	.word	0x000098e0
        /*118c*/ 	.word	0x00000000
        /*1190*/ 	.word	0x00000000
        /*1194*/ 	.short	0x010a
        /*1196*/ 	.byte	0xff
	.zero		1


	//   ....[11]....
        /*1198*/ 	.word	0x00009940
        /*119c*/ 	.word	0x00000000
        /*11a0*/ 	.word	0x00000000
        /*11a4*/ 	.short	0x010a
        /*11a6*/ 	.byte	0xff
	.zero		1


	//   ....[12]....
        /*11a8*/ 	.word	0x000099a0
        /*11ac*/ 	.word	0x00000000
        /*11b0*/ 	.word	0x00000000
        /*11b4*/ 	.short	0x010a
        /*11b6*/ 	.byte	0xff
	.zero		1


	//   ....[13]....
        /*11b8*/ 	.word	0x00009a00
        /*11bc*/ 	.word	0x00000000
        /*11c0*/ 	.word	0x00000000
        /*11c4*/ 	.short	0x010a
        /*11c6*/ 	.byte	0xff
	.zero		1


	//   ....[14]....
        /*11c8*/ 	.word	0x00009a60
        /*11cc*/ 	.word	0x00000000
        /*11d0*/ 	.word	0x00000000
        /*11d4*/ 	.short	0x010a
        /*11d6*/ 	.byte	0xff
	.zero		1


	//   ....[15]....
        /*11d8*/ 	.word	0x00009ac0
        /*11dc*/ 	.word	0x00000000
        /*11e0*/ 	.word	0x00000000
        /*11e4*/ 	.short	0x010a
        /*11e6*/ 	.byte	0xff
	.zero		1


	//   ....[16]....
        /*11e8*/ 	.word	0x00009b20
        /*11ec*/ 	.word	0x00000000
        /*11f0*/ 	.word	0x00000000
        /*11f4*/ 	.short	0x010a
        /*11f6*/ 	.byte	0xff
	.zero		1


	//   ....[17]....
        /*11f8*/ 	.word	0x00009b80
        /*11fc*/ 	.word	0x00000000
        /*1200*/ 	.word	0x00000000
        /*1204*/ 	.short	0x010a
        /*1206*/ 	.byte	0xff
	.zero		1


	//   ....[18]....
        /*1208*/ 	.word	0x00009be0
        /*120c*/ 	.word	0x00000000
        /*1210*/ 	.word	0x00000000
        /*1214*/ 	.short	0x010a
        /*1216*/ 	.byte	0xff
	.zero		1


	//   ....[19]....
        /*1218*/ 	.word	0x00009c40
        /*121c*/ 	.word	0x00000000
        /*1220*/ 	.word	0x00000000
        /*1224*/ 	.short	0x010a
        /*1226*/ 	.byte	0xff
	.zero		1


	//   ....[20]....
        /*1228*/ 	.word	0x00009ca0
        /*122c*/ 	.word	0x00000000
        /*1230*/ 	.word	0x00000000
        /*1234*/ 	.short	0x010a
        /*1236*/ 	.byte	0xff
	.zero		1


	//   ....[21]....
        /*1238*/ 	.word	0x00009d00
        /*123c*/ 	.word	0x00000000
        /*1240*/ 	.word	0x00000000
        /*1244*/ 	.short	0x010a
        /*1246*/ 	.byte	0xff
	.zero		1


	//   ....[22]....
        /*1248*/ 	.word	0x00009d60
        /*124c*/ 	.word	0x00000000
        /*1250*/ 	.word	0x00000000
        /*1254*/ 	.short	0x010a
        /*1256*/ 	.byte	0xff
	.zero		1


	//   ....[23]....
        /*1258*/ 	.word	0x00009dc0
        /*125c*/ 	.word	0x00000000
        /*1260*/ 	.word	0x00000000
        /*1264*/ 	.short	0x010a
        /*1266*/ 	.byte	0xff
	.zero		1


	//   ....[24]....
        /*1268*/ 	.word	0x00009e20
        /*126c*/ 	.word	0x00000000
        /*1270*/ 	.word	0x00000000
        /*1274*/ 	.short	0x010a
        /*1276*/ 	.byte	0xff
	.zero		1


	//   ....[25]....
        /*1278*/ 	.word	0x00009e80
        /*127c*/ 	.word	0x00000000
        /*1280*/ 	.word	0x00000000
        /*1284*/ 	.short	0x010a
        /*1286*/ 	.byte	0xff
	.zero		1


	//   ....[26]....
        /*1288*/ 	.word	0x00009ee0
        /*128c*/ 	.word	0x00000000
        /*1290*/ 	.word	0x00000000
        /*1294*/ 	.short	0x010a
        /*1296*/ 	.byte	0xff
	.zero		1


	//   ....[27]....
        /*1298*/ 	.word	0x00009f40
        /*129c*/ 	.word	0x00000000
        /*12a0*/ 	.word	0x00000000
        /*12a4*/ 	.short	0x010a
        /*12a6*/ 	.byte	0xff
	.zero		1


	//   ....[28]....
        /*12a8*/ 	.word	0x00009f90
        /*12ac*/ 	.word	0x00000002
        /*12b0*/ 	.word	0x000003e0
        /*12b4*/ 	.short	0x010a
        /*12b6*/ 	.byte	0xff
	.zero		1


	//   ....[29]....
        /*12b8*/ 	.word	0x00009ff0
        /*12bc*/ 	.word	0x00000002
        /*12c0*/ 	.word	0x00000390
        /*12c4*/ 	.short	0x010a
        /*12c6*/ 	.byte	0xff
	.zero		1


	//   ....[30]....
        /*12c8*/ 	.word	0x0000a040
        /*12cc*/ 	.word	0x00000002
        /*12d0*/ 	.word	0x00000380
        /*12d4*/ 	.short	0x010a
        /*12d6*/ 	.byte	0xff
	.zero		1


	//   ....[31]....
        /*12d8*/ 	.word	0x0000a0a0
        /*12dc*/ 	.word	0x00000000
        /*12e0*/ 	.word	0x00000390
        /*12e4*/ 	.short	0x010a
        /*12e6*/ 	.byte	0xff
	.zero		1


	//   ....[32]....
        /*12e8*/ 	.word	0x0000a0f0
        /*12ec*/ 	.word	0x00000000
        /*12f0*/ 	.word	0x00000380
        /*12f4*/ 	.short	0x010a
        /*12f6*/ 	.byte	0xff
	.zero		1


	//   ....[33]....
        /*12f8*/ 	.word	0x0000a150
        /*12fc*/ 	.word	0x00000002
        /*1300*/ 	.word	0x000003c0
        /*1304*/ 	.short	0x010a
        /*1306*/ 	.byte	0xff
	.zero		1


	//   ....[34]....
        /*1308*/ 	.word	0x0000a1b0
        /*130c*/ 	.word	0x00000000
        /*1310*/ 	.word	0x00000000
        /*1314*/ 	.short	0x010a
        /*1316*/ 	.byte	0xff
	.zero		1


	//   ....[35]....
        /*1318*/ 	.word	0x0000a210
        /*131c*/ 	.word	0x00000000
        /*1320*/ 	.word	0x00000000
        /*1324*/ 	.short	0x010a
        /*1326*/ 	.byte	0xff
	.zero		1


	//   ....[36]....
        /*1328*/ 	.word	0x0000a270
        /*132c*/ 	.word	0x00000000
        /*1330*/ 	.word	0x00000000
        /*1334*/ 	.short	0x010a
        /*1336*/ 	.byte	0xff
	.zero		1


	//   ....[37]....
        /*1338*/ 	.word	0x0000a2d0
        /*133c*/ 	.word	0x00000000
        /*1340*/ 	.word	0x00000000
        /*1344*/ 	.short	0x010a
        /*1346*/ 	.byte	0xff
	.zero		1


	//   ....[38]....
        /*1348*/ 	.word	0x0000a330
        /*134c*/ 	.word	0x00000000
        /*1350*/ 	.word	0x00000000
        /*1354*/ 	.short	0x010a
        /*1356*/ 	.byte	0xff
	.zero		1


	//   ....[39]....
        /*1358*/ 	.word	0x0000a380
        /*135c*/ 	.word	0x0000000c
        /*1360*/ 	.word	0x00000380
        /*1364*/ 	.short	0x010a
        /*1366*/ 	.byte	0xff
	.zero		1


	//   ....[40]....
        /*1368*/ 	.word	0x0000a3e0
        /*136c*/ 	.word	0x00000000
        /*1370*/ 	.word	0x00000378
        /*1374*/ 	.short	0x010a
        /*1376*/ 	.byte	0xff
	.zero		1


	//   ....[41]....
        /*1378*/ 	.word	0x0000a440
        /*137c*/ 	.word	0x00000000
        /*1380*/ 	.word	0x00000368
        /*1384*/ 	.short	0x010a
        /*1386*/ 	.byte	0xff
	.zero		1


	//   ....[42]....
        /*1388*/ 	.word	0x0000a490
        /*138c*/ 	.word	0x00000003
        /*1390*/ 	.word	0x00000380
        /*1394*/ 	.short	0x010a
        /*1396*/ 	.byte	0xff
	.zero		1


	//   ....[43]....
        /*1398*/ 	.word	0x0000a4f0
        /*139c*/ 	.word	0x00000000
        /*13a0*/ 	.word	0x00000360
        /*13a4*/ 	.short	0x010a
        /*13a6*/ 	.byte	0xff
	.zero		1


	//   ....[44]....
        /*13a8*/ 	.word	0x0000a540
        /*13ac*/ 	.word	0x00000016
        /*13b0*/ 	.word	0x000003a0
        /*13b4*/ 	.short	0x010a
        /*13b6*/ 	.byte	0xff
	.zero		1


	//----- nvinfo : EIATTR_NUM_MBARRIERS
	.align		4
.L_47:
        /*13b8*/ 	.byte	0x03, 0x38
        /*13ba*/ 	.short	0x0080


	//----- nvinfo : EIATTR_EXIT_INSTR_OFFSETS
	.align		4
        /*13bc*/ 	.byte	0x04, 0x1c
        /*13be*/ 	.short	(.L_49 - .L_48)


	//   ....[0]....
.L_48:
        /*13c0*/ 	.word	0x00004c70


	//   ....[1]....
        /*13c4*/ 	.word	0x00005160


	//   ....[2]....
        /*13c8*/ 	.word	0x000051c0


	//   ....[3]....
        /*13cc*/ 	.word	0x00005fe0


	//   ....[4]....
        /*13d0*/ 	.word	0x00006c10


	//   ....[5]....
        /*13d4*/ 	.word	0x00006c50


	//   ....[6]....
        /*13d8*/ 	.word	0x00008a40


	//----- nvinfo : EIATTR_MAX_THREADS
	.align		4
.L_49:
        /*13dc*/ 	.byte	0x04, 0x05
        /*13de*/ 	.short	(.L_51 - .L_50)
.L_50:
        /*13e0*/ 	.word	0x00000100
        /*13e4*/ 	.word	0x00000001
        /*13e8*/ 	.word	0x00000001


	//----- nvinfo : EIATTR_CRS_STACK_SIZE
	.align		4
.L_51:
        /*13ec*/ 	.byte	0x04, 0x1e
        /*13ee*/ 	.short	(.L_53 - .L_52)
.L_52:
        /*13f0*/ 	.word	0x00000000


	//----- nvinfo : EIATTR_CBANK_PARAM_SIZE
	.align		4
.L_53:
        /*13f4*/ 	.byte	0x03, 0x19
        /*13f6*/ 	.short	0x0800


	//----- nvinfo : EIATTR_PARAM_CBANK
	.align		4
        /*13f8*/ 	.byte	0x04, 0x0a
        /*13fa*/ 	.short	(.L_55 - .L_54)
	.align		4
.L_54:
        /*13fc*/ 	.word	index@(.nv.constant0._ZN7cutlass13device_kernelINS_4gemm6kernel13GemmUniversalIN4cute5tupleIJiiiiEEENS1_10collective13CollectiveMmaINS1_35MainloopSm100TmaUmmaWarpSpecializedILi54ELi2ELi4ENS5_IJNS4_1CILi1EEENSA_ILi8EEESB_EEEEENS5_IJNSA_ILi64EEESF_NSA_ILi32EEEEEENS_12float_e5m2_tENS5_IJlSB_lEEESI_SJ_NS4_8TiledMMAINS4_8MMA_AtomIJNS4_10MMA_TraitsINS4_19SM100_MMA_F8F6F4_SSEJSI_SI_fSF_SF_NS4_17integral_constantINS4_4UMMA5MajorELSQ_0EEESR_NSO_INSP_7ScaleInELSS_0EEEST_EEEEEENS4_6LayoutINS5_IJSB_SB_SB_EEENS5_IJNSA_ILi0EEESY_SY_EEEEENS5_IJNS4_10UnderscoreES11_S11_EEEEENS4_23SM90_TMA_LOAD_MULTICASTENS4_14ComposedLayoutINS4_7SwizzleILi1ELi4ELi3EEENS4_18smem_ptr_flag_bitsILi8EEENSW_INS5_IJSC_SG_EEENS5_IJSG_SB_EEEEEEEvNS4_8identityENS4_13SM90_TMA_LOADES1D_vS1E_EENS_8epilogue10collective18CollectiveEpilogueINS1H_23Sm100TmaWarpSpecializedILi1ELi1ELi32ELb0ELb0EEEJSH_NS5_IJNSW_ISF_SB_EES1M_EEESI_SJ_SI_SJ_NS1H_6fusion15FusionCallbacksIS1L_NS1O_17LinearCombinationISI_fSI_fLNS_15FloatRoundStyleE2EEESH_S1N_JEEENS4_5SM1004TMEM4LOAD26SM100_TMEM_LOAD_16dp32b32xES1F_NS15_INS16_ILi2ELi4ELi3EEES19_NSW_INS5_IJSC_SF_EEENS5_IJSF_SB_EEEEEEENS4_39AutoVectorizingCopyWithAssumedAlignmentILi128EEENS4_14SM90_TMA_STOREES22_S24_S24_EEEvvEEEEvNT_6ParamsE)
        /*1400*/ 	.short	0x0380
        /*1402*/ 	.short	0x0800


	//----- nvinfo : EIATTR_SW_WAR
	.align		4
.L_55:
        /*1404*/ 	.byte	0x04, 0x36
        /*1406*/ 	.short	(.L_57 - .L_56)
.L_56:
        /*1408*/ 	.word	0x00000008
.L_57:


//--------------------- .nv.callgraph             --------------------------
	.section	.nv.callgraph,"",@"SHT_CUDA_CALLGRAPH"
	.align	4
	.sectionentsize	8
	.align		4
        /*0000*/ 	.word	0x00000000
	.align		4
        /*0004*/ 	.word	0xffffffff
	.align		4
        /*0008*/ 	.word	index@(_ZN7cutlass13device_kernelINS_4gemm6kernel13GemmUniversalIN4cute5tupleIJiiiiEEENS1_10collective13CollectiveMmaINS1_35MainloopSm100TmaUmmaWarpSpecializedILi54ELi2ELi4ENS5_IJNS4_1CILi1EEENSA_ILi8EEESB_EEEEENS5_IJNSA_ILi64EEESF_NSA_ILi32EEEEEENS_12float_e5m2_tENS5_IJlSB_lEEESI_SJ_NS4_8TiledMMAINS4_8MMA_AtomIJNS4_10MMA_TraitsINS4_19SM100_MMA_F8F6F4_SSEJSI_SI_fSF_SF_NS4_17integral_constantINS4_4UMMA5MajorELSQ_0EEESR_NSO_INSP_7ScaleInELSS_0EEEST_EEEEEENS4_6LayoutINS5_IJSB_SB_SB_EEENS5_IJNSA_ILi0EEESY_SY_EEEEENS5_IJNS4_10UnderscoreES11_S11_EEEEENS4_23SM90_TMA_LOAD_MULTICASTENS4_14ComposedLayoutINS4_7SwizzleILi1ELi4ELi3EEENS4_18smem_ptr_flag_bitsILi8EEENSW_INS5_IJSC_SG_EEENS5_IJSG_SB_EEEEEEEvNS4_8identityENS4_13SM90_TMA_LOADES1D_vS1E_EENS_8epilogue10collective18CollectiveEpilogueINS1H_23Sm100TmaWarpSpecializedILi1ELi1ELi32ELb0ELb0EEEJSH_NS5_IJNSW_ISF_SB_EES1M_EEESI_SJ_SI_SJ_NS1H_6fusion15FusionCallbacksIS1L_NS1O_17LinearCombinationISI_fSI_fLNS_15FloatRoundStyleE2EEESH_S1N_JEEENS4_5SM1004TMEM4LOAD26SM100_TMEM_LOAD_16dp32b32xES1F_NS15_INS16_ILi2ELi4ELi3EEES19_NSW_INS5_IJSC_SF_EEENS5_IJSF_SB_EEEEEEENS4_39AutoVectorizingCopyWithAssumedAlignmentILi128EEENS4_14SM90_TMA_STOREES22_S24_S24_EEEvvEEEEvNT_6ParamsE)
	.align		4
        /*000c*/ 	.word	index@(__assertfail)
	.align		4
        /*0010*/ 	.word	0x00000000
	.align		4
        /*0014*/ 	.word	0xfffffffe
	.align		4
        /*0018*/ 	.word	0x00000000
	.align		4
        /*001c*/ 	.word	0xfffffffd
	.align		4
        /*0020*/ 	.word	0x00000000
	.align		4
        /*0024*/ 	.word	0xfffffffc


//--------------------- .nv.constant4             --------------------------
	.section	.nv.constant4,"a",@progbits
	.align	8
	.align		8
.nv.constant4:
        /*0000*/ 	.dword	__assertfail
	.align		8
        /*0008*/ 	.dword	__unnamed_1
	.align		8
        /*0010*/ 	.dword	__unnamed_2
	.align		8
        /*0018*/ 	.dword	_ZN40_INTERNAL_02062d10_4_k_cu_79345ab1_185014cuda3std3__45__cpo5beginE
	.align		8
        /*0020*/ 	.dword	_ZN40_INTERNAL_02062d10_4_k_cu_79345ab1_185014cuda3std3__45__cpo3endE
	.align		8
        /*0028*/ 	.dword	_ZN40_INTERNAL_02062d10_4_k_cu_79345ab1_185014cuda3std3__45__cpo6cbeginE
	.align		8
        /*0030*/ 	.dword	_ZN40_INTERNAL_02062d10_4_k_cu_79345ab1_185014cuda3std3__45__cpo4cendE
	.align		8
        /*0038*/ 	.dword	_ZN40_INTERNAL_02062d10_4_k_cu_79345ab1_185014cuda3std3__442_GLOBAL__N__02062d10_4_k_cu_79345ab1_185016ignoreE
	.align		8
        /*0040*/ 	.dword	_ZN40_INTERNAL_02062d10_4_k_cu_79345ab1_185014cuda3std3__419piecewise_constructE
	.align		8
        /*0048*/ 	.dword	_ZN40_INTERNAL_02062d10_4_k_cu_79345ab1_185014cuda3std3__48in_placeE
	.align		8
        /*0050*/ 	.dword	_ZN40_INTERNAL_02062d10_4_k_cu_79345ab1_185014cuda3std6ranges3__45__cpo4swapE
	.align		8
        /*0058*/ 	.dword	_ZN40_INTERNAL_02062d10_4_k_cu_79345ab1_185014cuda3std6ranges3__45__cpo9iter_moveE
	.align		8
        /*0060*/ 	.dword	_ZN40_INTERNAL_02062d10_4_k_cu_79345ab1_185014cute7productE
	.align		8
        /*0068*/ 	.dword	_ZN40_INTERNAL_02062d10_4_k_cu_79345ab1_185014cute1_E
	.align		8
        /*0070*/ 	.dword	$str$25
	.align		8
        /*0078*/ 	.dword	$str$26
	.align		8
        /*0080*/ 	.dword	$str$27
	.align		8
        /*0088*/ 	.dword	$str$28


//--------------------- .text._ZN7cutlass13device_kernelINS_4gemm6kernel13GemmUniversalIN4cute5tupleIJiiiiEEENS1_10collective13CollectiveMmaINS1_35MainloopSm100TmaUmmaWarpSpecializedILi54ELi2ELi4ENS5_IJNS4_1CILi1EEENSA_ILi8EEESB_EEEEENS5_IJNSA_ILi64EEESF_NSA_ILi32EEEEEENS_12float_e5m2_tENS5_IJlSB_lEEESI_SJ_NS4_8TiledMMAINS4_8MMA_AtomIJNS4_10MMA_TraitsINS4_19SM100_MMA_F8F6F4_SSEJSI_SI_fSF_SF_NS4_17integral_constantINS4_4UMMA5MajorELSQ_0EEESR_NSO_INSP_7ScaleInELSS_0EEEST_EEEEEENS4_6LayoutINS5_IJSB_SB_SB_EEENS5_IJNSA_ILi0EEESY_SY_EEEEENS5_IJNS4_10UnderscoreES11_S11_EEEEENS4_23SM90_TMA_LOAD_MULTICASTENS4_14ComposedLayoutINS4_7SwizzleILi1ELi4ELi3EEENS4_18smem_ptr_flag_bitsILi8EEENSW_INS5_IJSC_SG_EEENS5_IJSG_SB_EEEEEEEvNS4_8identityENS4_13SM90_TMA_LOADES1D_vS1E_EENS_8epilogue10collective18CollectiveEpilogueINS1H_23Sm100TmaWarpSpecializedILi1ELi1ELi32ELb0ELb0EEEJSH_NS5_IJNSW_ISF_SB_EES1M_EEESI_SJ_SI_SJ_NS1H_6fusion15FusionCallbacksIS1L_NS1O_17LinearCombinationISI_fSI_fLNS_15FloatRoundStyleE2EEESH_S1N_JEEENS4_5SM1004TMEM4LOAD26SM100_TMEM_LOAD_16dp32b32xES1F_NS15_INS16_ILi2ELi4ELi3EEES19_NSW_INS5_IJSC_SF_EEENS5_IJSF_SB_EEEEEEENS4_39AutoVectorizingCopyWithAssumedAlignmentILi128EEENS4_14SM90_TMA_STOREES22_S24_S24_EEEvvEEEEvNT_6ParamsE --------------------------
	.section	.text._ZN7cutlass13device_kernelINS_4gemm6kernel13GemmUniversalIN4cute5tupleIJiiiiEEENS1_10collective13CollectiveMmaINS1_35MainloopSm100TmaUmmaWarpSpecializedILi54ELi2ELi4ENS5_IJNS4_1CILi1EEENSA_ILi8EEESB_EEEEENS5_IJNSA_ILi64EEESF_NSA_ILi32EEEEEENS_12float_e5m2_tENS5_IJlSB_lEEESI_SJ_NS4_8TiledMMAINS4_8MMA_AtomIJNS4_10MMA_TraitsINS4_19SM100_MMA_F8F6F4_SSEJSI_SI_fSF_SF_NS4_17integral_constantINS4_4UMMA5MajorELSQ_0EEESR_NSO_INSP_7ScaleInELSS_0EEEST_EEEEEENS4_6LayoutINS5_IJSB_SB_SB_EEENS5_IJNSA_ILi0EEESY_SY_EEEEENS5_IJNS4_10UnderscoreES11_S11_EEEEENS4_23SM90_TMA_LOAD_MULTICASTENS4_14ComposedLayoutINS4_7SwizzleILi1ELi4ELi3EEENS4_18smem_ptr_flag_bitsILi8EEENSW_INS5_IJSC_SG_EEENS5_IJSG_SB_EEEEEEEvNS4_8identityENS4_13SM90_TMA_LOADES1D_vS1E_EENS_8epilogue10collective18CollectiveEpilogueINS1H_23Sm100TmaWarpSpecializedILi1ELi1ELi32ELb0ELb0EEEJSH_NS5_IJNSW_ISF_SB_EES1M_EEESI_SJ_SI_SJ_NS1H_6fusion15FusionCallbacksIS1L_NS1O_17LinearCombinationISI_fSI_fLNS_15FloatRoundStyleE2EEESH_S1N_JEEENS4_5SM1004TMEM4LOAD26SM100_TMEM_LOAD_16dp32b32xES1F_NS15_INS16_ILi2ELi4ELi3EEES19_NSW_INS5_IJSC_SF_EEENS5_IJSF_SB_EEEEEEENS4_39AutoVectorizingCopyWithAssumedAlignmentILi128EEENS4_14SM90_TMA_STOREES22_S24_S24_EEEvvEEEEvNT_6ParamsE,"ax",@progbits
	.align	128
.text._ZN7cutlass13device_kernelINS_4gemm6kernel13GemmUniversalIN4cute5tupleIJiiiiEEENS1_10collective13CollectiveMmaINS1_35MainloopSm100TmaUmmaWarpSpecializedILi54ELi2ELi4ENS5_IJNS4_1CILi1EEENSA_ILi8EEESB_EEEEENS5_IJNSA_ILi64EEESF_NSA_ILi32EEEEEENS_12float_e5m2_tENS5_IJlSB_lEEESI_SJ_NS4_8TiledMMAINS4_8MMA_AtomIJNS4_10MMA_TraitsINS4_19SM100_MMA_F8F6F4_SSEJSI_SI_fSF_SF_NS4_17integral_constantINS4_4UMMA5MajorELSQ_0EEESR_NSO_INSP_7ScaleInELSS_0EEEST_EEEEEENS4_6LayoutINS5_IJSB_SB_SB_EEENS5_IJNSA_ILi0EEESY_SY_EEEEENS5_IJNS4_10UnderscoreES11_S11_EEEEENS4_23SM90_TMA_LOAD_MULTICASTENS4_14ComposedLayoutINS4_7SwizzleILi1ELi4ELi3EEENS4_18smem_ptr_flag_bitsILi8EEENSW_INS5_IJSC_SG_EEENS5_IJSG_SB_EEEEEEEvNS4_8identityENS4_13SM90_TMA_LOADES1D_vS1E_EENS_8epilogue10collective18CollectiveEpilogueINS1H_23Sm100TmaWarpSpecializedILi1ELi1ELi32ELb0ELb0EEEJSH_NS5_IJNSW_ISF_SB_EES1M_EEESI_SJ_SI_SJ_NS1H_6fusion15FusionCallbacksIS1L_NS1O_17LinearCombinationISI_fSI_fLNS_15FloatRoundStyleE2EEESH_S1N_JEEENS4_5SM1004TMEM4LOAD26SM100_TMEM_LOAD_16dp32b32xES1F_NS15_INS16_ILi2ELi4ELi3EEES19_NSW_INS5_IJSC_SF_EEENS5_IJSF_SB_EEEEEEENS4_39AutoVectorizingCopyWithAssumedAlignmentILi128EEENS4_14SM90_TMA_STOREES22_S24_S24_EEEvvEEEEvNT_6ParamsE:
        .type           _ZN7cutlass13device_kernelINS_4gemm6kernel13GemmUniversalIN4cute5tupleIJiiiiEEENS1_10collective13CollectiveMmaINS1_35MainloopSm100TmaUmmaWarpSpecializedILi54ELi2ELi4ENS5_IJNS4_1CILi1EEENSA_ILi8EEESB_EEEEENS5_IJNSA_ILi64EEESF_NSA_ILi32EEEEEENS_12float_e5m2_tENS5_IJlSB_lEEESI_SJ_NS4_8TiledMMAINS4_8MMA_AtomIJNS4_10MMA_TraitsINS4_19SM100_MMA_F8F6F4_SSEJSI_SI_fSF_SF_NS4_17integral_constantINS4_4UMMA5MajorELSQ_0EEESR_NSO_INSP_7ScaleInELSS_0EEEST_EEEEEENS4_6LayoutINS5_IJSB_SB_SB_EEENS5_IJNSA_ILi0EEESY_SY_EEEEENS5_IJNS4_10UnderscoreES11_S11_EEEEENS4_23SM90_TMA_LOAD_MULTICASTENS4_14ComposedLayoutINS4_7SwizzleILi1ELi4ELi3EEENS4_18smem_ptr_flag_bitsILi8EEENSW_INS5_IJSC_SG_EEENS5_IJSG_SB_EEEEEEEvNS4_8identityENS4_13SM90_TMA_LOADES1D_vS1E_EENS_8epilogue10collective18CollectiveEpilogueINS1H_23Sm100TmaWarpSpecializedILi1ELi1ELi32ELb0ELb0EEEJSH_NS5_IJNSW_ISF_SB_EES1M_EEESI_SJ_SI_SJ_NS1H_6fusion15FusionCallbacksIS1L_NS1O_17LinearCombinationISI_fSI_fLNS_15FloatRoundStyleE2EEESH_S1N_JEEENS4_5SM1004TMEM4LOAD26SM100_TMEM_LOAD_16dp32b32xES1F_NS15_INS16_ILi2ELi4ELi3EEES19_NSW_INS5_IJSC_SF_EEENS5_IJSF_SB_EEEEEEENS4_39AutoVectorizingCopyWithAssumedAlignmentILi128EEENS4_14SM90_TMA_STOREES22_S24_S24_EEEvvEEEEvNT_6ParamsE,@function
        .size           _ZN7cutlass13device_kernelINS_4gemm6kernel13GemmUniversalIN4cute5tupleIJiiiiEEENS1_10collective13CollectiveMmaINS1_35MainloopSm100TmaUmmaWarpSpecializedILi54ELi2ELi4ENS5_IJNS4_1CILi1EEENSA_ILi8EEESB_EEEEENS5_IJNSA_ILi64EEESF_NSA_ILi32EEEEEENS_12float_e5m2_tENS5_IJlSB_lEEESI_SJ_NS4_8TiledMMAINS4_8MMA_AtomIJNS4_10MMA_TraitsINS4_19SM100_MMA_F8F6F4_SSEJSI_SI_fSF_SF_NS4_17integral_constantINS4_4UMMA5MajorELSQ_0EEESR_NSO_INSP_7ScaleInELSS_0EEEST_EEEEEENS4_6LayoutINS5_IJSB_SB_SB_EEENS5_IJNSA_ILi0EEESY_SY_EEEEENS5_IJNS4_10UnderscoreES11_S11_EEEEENS4_23SM90_TMA_LOAD_MULTICASTENS4_14ComposedLayoutINS4_7SwizzleILi1ELi4ELi3EEENS4_18smem_ptr_flag_bitsILi8EEENSW_INS5_IJSC_SG_EEENS5_IJSG_SB_EEEEEEEvNS4_8identityENS4_13SM90_TMA_LOADES1D_vS1E_EENS_8epilogue10collective18CollectiveEpilogueINS1H_23Sm100TmaWarpSpecializedILi1ELi1ELi32ELb0ELb0EEEJSH_NS5_IJNSW_ISF_SB_EES1M_EEESI_SJ_SI_SJ_NS1H_6fusion15FusionCallbacksIS1L_NS1O_17LinearCombinationISI_fSI_fLNS_15FloatRoundStyleE2EEESH_S1N_JEEENS4_5SM1004TMEM4LOAD26SM100_TMEM_LOAD_16dp32b32xES1F_NS15_INS16_ILi2ELi4ELi3EEES19_NSW_INS5_IJSC_SF_EEENS5_IJSF_SB_EEEEEEENS4_39AutoVectorizingCopyWithAssumedAlignmentILi128EEENS4_14SM90_TMA_STOREES22_S24_S24_EEEvvEEEEvNT_6ParamsE,(.L_x_286 - _ZN7cutlass13device_kernelINS_4gemm6kernel13GemmUniversalIN4cute5tupleIJiiiiEEENS1_10collective13CollectiveMmaINS1_35MainloopSm100TmaUmmaWarpSpecializedILi54ELi2ELi4ENS5_IJNS4_1CILi1EEENSA_ILi8EEESB_EEEEENS5_IJNSA_ILi64EEESF_NSA_ILi32EEEEEENS_12float_e5m2_tENS5_IJlSB_lEEESI_SJ_NS4_8TiledMMAINS4_8MMA_AtomIJNS4_10MMA_TraitsINS4_19SM100_MMA_F8F6F4_SSEJSI_SI_fSF_SF_NS4_17integral_constantINS4_4UMMA5MajorELSQ_0EEESR_NSO_INSP_7ScaleInELSS_0EEEST_EEEEEENS4_6LayoutINS5_IJSB_SB_SB_EEENS5_IJNSA_ILi0EEESY_SY_EEEEENS5_IJNS4_10UnderscoreES11_S11_EEEEENS4_23SM90_TMA_LOAD_MULTICASTENS4_14ComposedLayoutINS4_7SwizzleILi1ELi4ELi3EEENS4_18smem_ptr_flag_bitsILi8EEENSW_INS5_IJSC_SG_EEENS5_IJSG_SB_EEEEEEEvNS4_8identityENS4_13SM90_TMA_LOADES1D_vS1E_EENS_8epilogue10collective18CollectiveEpilogueINS1H_23Sm100TmaWarpSpecializedILi1ELi1ELi32ELb0ELb0EEEJSH_NS5_IJNSW_ISF_SB_EES1M_EEESI_SJ_SI_SJ_NS1H_6fusion15FusionCallbacksIS1L_NS1O_17LinearCombinationISI_fSI_fLNS_15FloatRoundStyleE2EEESH_S1N_JEEENS4_5SM1004TMEM4LOAD26SM100_TMEM_LOAD_16dp32b32xES1F_NS15_INS16_ILi2ELi4ELi3EEES19_NSW_INS5_IJSC_SF_EEENS5_IJSF_SB_EEEEEEENS4_39AutoVectorizingCopyWithAssumedAlignmentILi128EEENS4_14SM90_TMA_STOREES22_S24_S24_EEEvvEEEEvNT_6ParamsE)
        .other          _ZN7cutlass13device_kernelINS_4gemm6kernel13GemmUniversalIN4cute5tupleIJiiiiEEENS1_10collective13CollectiveMmaINS1_35MainloopSm100TmaUmmaWarpSpecializedILi54ELi2ELi4ENS5_IJNS4_1CILi1EEENSA_ILi8EEESB_EEEEENS5_IJNSA_ILi64EEESF_NSA_ILi32EEEEEENS_12float_e5m2_tENS5_IJlSB_lEEESI_SJ_NS4_8TiledMMAINS4_8MMA_AtomIJNS4_10MMA_TraitsINS4_19SM100_MMA_F8F6F4_SSEJSI_SI_fSF_SF_NS4_17integral_constantINS4_4UMMA5MajorELSQ_0EEESR_NSO_INSP_7ScaleInELSS_0EEEST_EEEEEENS4_6LayoutINS5_IJSB_SB_SB_EEENS5_IJNSA_ILi0EEESY_SY_EEEEENS5_IJNS4_10UnderscoreES11_S11_EEEEENS4_23SM90_TMA_LOAD_MULTICASTENS4_14ComposedLayoutINS4_7SwizzleILi1ELi4ELi3EEENS4_18smem_ptr_flag_bitsILi8EEENSW_INS5_IJSC_SG_EEENS5_IJSG_SB_EEEEEEEvNS4_8identityENS4_13SM90_TMA_LOADES1D_vS1E_EENS_8epilogue10collective18CollectiveEpilogueINS1H_23Sm100TmaWarpSpecializedILi1ELi1ELi32ELb0ELb0EEEJSH_NS5_IJNSW_ISF_SB_EES1M_EEESI_SJ_SI_SJ_NS1H_6fusion15FusionCallbacksIS1L_NS1O_17LinearCombinationISI_fSI_fLNS_15FloatRoundStyleE2EEESH_S1N_JEEENS4_5SM1004TMEM4LOAD26SM100_TMEM_LOAD_16dp32b32xES1F_NS15_INS16_ILi2ELi4ELi3EEES19_NSW_INS5_IJSC_SF_EEENS5_IJSF_SB_EEEEEEENS4_39AutoVectorizingCopyWithAssumedAlignmentILi128EEENS4_14SM90_TMA_STOREES22_S24_S24_EEEvvEEEEvNT_6ParamsE,@"STO_CUDA_ENTRY STV_DEFAULT"
_ZN7cutlass13device_kernelINS_4gemm6kernel13GemmUniversalIN4cute5tupleIJiiiiEEENS1_10collective13CollectiveMmaINS1_35MainloopSm100TmaUmmaWarpSpecializedILi54ELi2ELi4ENS5_IJNS4_1CILi1EEENSA_ILi8EEESB_EEEEENS5_IJNSA_ILi64EEESF_NSA_ILi32EEEEEENS_12float_e5m2_tENS5_IJlSB_lEEESI_SJ_NS4_8TiledMMAINS4_8MMA_AtomIJNS4_10MMA_TraitsINS4_19SM100_MMA_F8F6F4_SSEJSI_SI_fSF_SF_NS4_17integral_constantINS4_4UMMA5MajorELSQ_0EEESR_NSO_INSP_7ScaleInELSS_0EEEST_EEEEEENS4_6LayoutINS5_IJSB_SB_SB_EEENS5_IJNSA_ILi0EEESY_SY_EEEEENS5_IJNS4_10UnderscoreES11_S11_EEEEENS4_23SM90_TMA_LOAD_MULTICASTENS4_14ComposedLayoutINS4_7SwizzleILi1ELi4ELi3EEENS4_18smem_ptr_flag_bitsILi8EEENSW_INS5_IJSC_SG_EEENS5_IJSG_SB_EEEEEEEvNS4_8identityENS4_13SM90_TMA_LOADES1D_vS1E_EENS_8epilogue10collective18CollectiveEpilogueINS1H_23Sm100TmaWarpSpecializedILi1ELi1ELi32ELb0ELb0EEEJSH_NS5_IJNSW_ISF_SB_EES1M_EEESI_SJ_SI_SJ_NS1H_6fusion15FusionCallbacksIS1L_NS1O_17LinearCombinationISI_fSI_fLNS_15FloatRoundStyleE2EEESH_S1N_JEEENS4_5SM1004TMEM4LOAD26SM100_TMEM_LOAD_16dp32b32xES1F_NS15_INS16_ILi2ELi4ELi3EEES19_NSW_INS5_IJSC_SF_EEENS5_IJSF_SB_EEEEEEENS4_39AutoVectorizingCopyWithAssumedAlignmentILi128EEENS4_14SM90_TMA_STOREES22_S24_S24_EEEvvEEEEvNT_6ParamsE:
[----:B------:R-:W1:Y:S01]  /*0000*/  LDC R1, c[0x0][0x37c] ;  /* 0x0000df00ff017b82 */ /* 0x000e620000000800 */
[----:B------:R-:W2:Y:S01]  /*0010*/  S2R R76, SR_TID.X ;  /* 0x00000000004c7919 */ /* 0x000ea20000002100 */
[----:B------:R-:W3:Y:S01]  /*0020*/  LDCU.64 UR8, c[0x0][0x890] ;  /* 0x00011200ff0877ac */ /* 0x000ee20008000a00 */
[----:B------:R-:W-:Y:S02]  /*0030*/  PRMT R79, RZ, 0x7610, R79 ;  /* 0x00007610ff4f7816 */ /* 0x000fe4000000004f */
[----:B------:R-:W-:Y:S01]  /*0040*/  ELECT P3, URZ, PT ;  /* 0x0000000000ff782f */ /* 0x000fe20003860000 */
[----:B---3--:R-:W-:-:S04]  /*0050*/  UISETP.NE.U32.AND UP0, UPT, UR8, URZ, UPT ;  /* 0x000000ff0800728c */ /* 0x008fc8000bf05070 */
[----:B------:R-:W-:Y:S01]  /*0060*/  UISETP.NE.AND.EX UP0, UPT, UR9, URZ, UPT, UP0 ;  /* 0x000000ff0900728c */ /* 0x000fe2000bf05300 */
[----:B--2---:R-:W-:-:S05]  /*0070*/  SHF.R.U32.HI R80, RZ, 0x5, R76 ;  /* 0x00000005ff507819 */ /* 0x004fca000001164c */
[----:B------:R-:W2:Y:S02]  /*0080*/  SHFL.IDX PT, R0, R80, RZ, 0x1f ;  /* 0x00001fff50007589 */ /* 0x000ea400000e0000 */
[----:B--2---:R-:W-:Y:S01]  /*0090*/  R2UR UR22, R0 ;  /* 0x00000000001672ca */ /* 0x004fe200000e0000 */
[----:B-1----:R-:W-:-:S14]  /*00a0*/  BRA.U UP0, `(.L_x_0) ;  /* 0x0000000100307547 */ /* 0x002fdc000b800000 */
[----:B------:R-:W1:Y:S02]  /*00b0*/  LDCU.64 UR4, c[0x0][0x888] ;  /* 0x00011100ff0477ac */ /* 0x000e640008000a00 */
[----:B-1----:R-:W-:-:S04]  /*00c0*/  UISETP.NE.U32.AND UP0, UPT, UR4, URZ, UPT ;  /* 0x000000ff0400728c */ /* 0x002fc8000bf05070 */
[----:B------:R-:W-:-:S09]  /*00d0*/  UISETP.NE.AND.EX UP0, UPT, UR5, URZ, UPT, UP0 ;  /* 0x000000ff0500728c */ /* 0x000fd2000bf05300 */
[----:B------:R-:W-:Y:S05]  /*00e0*/  BRA.U !UP0, `(.L_x_1) ;  /* 0x0000000108147547 */ /* 0x000fea000b800000 */
[----:B------:R-:W1:Y:S01]  /*00f0*/  LDC.64 R2, c[0x0][0x888] ;  /* 0x00022200ff027b82 */ /* 0x000e620000000a00 */
[----:B------:R-:W1:Y:S02]  /*0100*/  LDCU.64 UR4, c[0x0][0x358] ;  /* 0x00006b00ff0477ac */ /* 0x000e640008000a00 */
[----:B-1----:R1:W5:Y:S01]  /*0110*/  LDG.E R39, desc[UR4][R2.64] ;  /* 0x0000000402277981 */ /* 0x002362000c1e1900 */
[----:B------:R-:W-:Y:S01]  /*0120*/  HFMA2 R79, -RZ, RZ, 0, 5.9604644775390625e-08 ;  /* 0x00000001ff4f7431 */ /* 0x000fe200000001ff */
[----:B------:R-:W-:Y:S05]  /*0130*/  BRA `(.L_x_0) ;  /* 0x00000000000c7947 */ /* 0x000fea0003800000 */
.L_x_1:
[----:B------:R-:W1:Y:S01]  /*0140*/  LDCU UR4, c[0x0][0x880] ;  /* 0x00011000ff0477ac */ /* 0x000e620008000800 */
[----:B------:R-:W-:Y:S01]  /*0150*/  HFMA2 R79, -RZ, RZ, 0, 5.9604644775390625e-08 ;  /* 0x00000001ff4f7431 */ /* 0x000fe200000001ff */
[----:B-1----:R-:W-:-:S07]  /*0160*/  MOV R39, UR4 ;  /* 0x0000000400277c02 */ /* 0x002fce0008000f00 */
.L_x_0:
[----:B------:R-:W2:Y:S02]  /*0170*/  LDCU.64 UR4, c[0x0][0x8b0] ;  /* 0x00011600ff0477ac */ /* 0x000ea40008000a00 */
[----:B--2---:R-:W-:-:S04]  /*0180*/  UISETP.NE.U32.AND UP0, UPT, UR4, URZ, UPT ;  /* 0x000000ff0400728c */ /* 0x004fc8000bf05070 */
[----:B------:R-:W-:-:S09]  /*0190*/  UISETP.NE.AND.EX UP0, UPT, UR5, URZ, UPT, UP0 ;  /* 0x000000ff0500728c */ /* 0x000fd2000bf05300 */
[----:B------:R-:W-:Y:S05]  /*01a0*/  BRA.U UP0, `(.L_x_2) ;  /* 0x0000000100287547 */ /* 0x000fea000b800000 */
[----:B------:R-:W2:Y:S02]  /*01b0*/  LDCU.64 UR4, c[0x0][0x8a8] ;  /* 0x00011500ff0477ac */ /* 0x000ea40008000a00 */
[----:B--2---:R-:W-:-:S04]  /*01c0*/  UISETP.NE.U32.AND UP0, UPT, UR4, URZ, UPT ;  /* 0x000000ff0400728c */ /* 0x004fc8000bf05070 */
[----:B------:R-:W-:-:S09]  /*01d0*/  UISETP.NE.AND.EX UP0, UPT, UR5, URZ, UPT, UP0 ;  /* 0x000000ff0500728c */ /* 0x000fd2000bf05300 */
[----:B------:R-:W-:Y:S05]  /*01e0*/  BRA.U !UP0, `(.L_x_3) ;  /* 0x0000000108107547 */ /* 0x000fea000b800000 */
[----:B-1----:R-:W1:Y:S01]  /*01f0*/  LDC.64 R2, c[0x0][0x8a8] ;  /* 0x00022a00ff027b82 */ /* 0x002e620000000a00 */
[----:B------:R-:W1:Y:S02]  /*0200*/  LDCU.64 UR4, c[0x0][0x358] ;  /* 0x00006b00ff0477ac */ /* 0x000e640008000a00 */
[----:B-1----:R2:W5:Y:S01]  /*0210*/  LDG.E R38, desc[UR4][R2.64] ;  /* 0x0000000402267981 */ /* 0x002562000c1e1900 */
[----:B------:R-:W-:Y:S05]  /*0220*/  BRA `(.L_x_2) ;  /* 0x0000000000087947 */ /* 0x000fea0003800000 */
.L_x_3:
[----:B------:R-:W2:Y:S02]  /*0230*/  LDCU UR4, c[0x0][0x8a0] ;  /* 0x00011400ff0477ac */ /* 0x000ea40008000800 */
[----:B--2---:R-:W-:Y:S02]  /*0240*/  MOV R38, UR4 ;  /* 0x0000000400267c02 */ /* 0x004fe40008000f00 */
.L_x_2:
[----:B------:R-:W-:Y:S01]  /*0250*/  IMAD.U32 R0, RZ, RZ, UR22 ;  /* 0x00000016ff007e24 */ /* 0x000fe2000f8e00ff */
[----:B------:R-:W-:Y:S04]  /*0260*/  BSSY.RECONVERGENT B0, `(.L_x_4) ;  /* 0x000000c000007945 */ /* 0x000fe80003800200 */
[C---:B------:R-:W-:Y:S02]  /*0270*/  ISETP.NE.OR P1, PT, R0.reuse, 0x1, !P3 ;  /* 0x000000010000780c */ /* 0x040fe40005f25670 */
[----:B------:R-:W-:-:S11]  /*0280*/  ISETP.NE.OR P0, PT, R0, 0x3, !P3 ;  /* 0x000000030000780c */ /* 0x000fd60005f05670 */
[----:B------:R-:W-:Y:S05]  /*0290*/  @P1 BRA `(.L_x_5) ;  /* 0x0000000000201947 */ /* 0x000fea0003800000 */
[----:B------:R-:W3:Y:S02]  /*02a0*/  LDCU.64 UR4, c[0x0][0x348] ;  /* 0x00006900ff0477ac */ /* 0x000ee40008000a00 */
[----:B---3--:R-:W-:Y:S02]  /*02b0*/  UIADD3 UR6, UP1, UPT, UR4, 0x80, URZ ;  /* 0x0000008004067890 */ /* 0x008fe4000ff3e0ff */
[----:B------:R-:W-:Y:S02]  /*02c0*/  UIADD3 UR4, UP0, UPT, UR4, 0x180, URZ ;  /* 0x0000018004047890 */ /* 0x000fe4000ff1e0ff */
[----:B------:R-:W-:Y:S02]  /*02d0*/  UIADD3.X UR7, UPT, UPT, URZ, UR5, URZ, UP1, !UPT ;  /* 0x00000005ff077290 */ /* 0x000fe40008ffe4ff */
[----:B------:R-:W-:-:S07]  /*02e0*/  UIADD3.X UR5, UPT, UPT, URZ, UR5, URZ, UP0, !UPT ;  /* 0x00000005ff057290 */ /* 0x000fce00087fe4ff */
[----:B------:R3:W-:Y:S02]  /*02f0*/  UTMACCTL.PF [UR6] ;  /* 0x00000000060079b9 */ /* 0x0007e40008040000 */
[----:B------:R3:W-:Y:S02]  /*0300*/  UTMACCTL.PF [UR4] ;  /* 0x00000000040079b9 */ /* 0x0007e40008040000 */
[----:B---3--:R-:W-:Y:S01]  /*0310*/  NOP ;  /* 0x0000000000007918 */ /* 0x008fe20000000000 */
.L_x_5:
[----:B------:R-:W-:Y:S05]  /*0320*/  BSYNC.RECONVERGENT B0 ;  /* 0x0000000000007941 */ /* 0x000fea0003800200 */
.L_x_4:
[----:B------:R-:W-:Y:S04]  /*0330*/  BSSY.RECONVERGENT B0, `(.L_x_6) ;  /* 0x000000a000007945 */ /* 0x000fe80003800200 */
        /* <DEDUP_REMOVED lines=9> */
.L_x_7:
[----:B------:R-:W-:Y:S05]  /*03d0*/  BSYNC.RECONVERGENT B0 ;  /* 0x0000000000007941 */ /* 0x000fea0003800200 */
.L_x_6:
[----:B------:R-:W3:Y:S01]  /*03e0*/  LDCU.64 UR4, c[0x0][0x888] ;  /* 0x00011100ff0477ac */ /* 0x000ee20008000a00 */
[----:B------:R-:W-:Y:S02]  /*03f0*/  UISETP.EQ.U32.AND UP1, UPT, UR8, URZ, UPT ;  /* 0x000000ff0800728c */ /* 0x000fe4000bf22070 */
[----:B------:R-:W-:Y:S02]  /*0400*/  UPLOP3.LUT UP3, UPT, UPT, UPT, UPT, 0x80, 0x8 ;  /* 0x000000000008789c */ /* 0x000fe40003f6f070 */
[----:B---3--:R-:W-:-:S04]  /*0410*/  UISETP.NE.U32.AND UP0, UPT, UR4, URZ, UPT ;  /* 0x000000ff0400728c */ /* 0x008fc8000bf05070 */
[----:B------:R-:W-:-:S04]  /*0420*/  UISETP.NE.AND.EX UP0, UPT, UR5, URZ, UPT, UP0 ;  /* 0x000000ff0500728c */ /* 0x000fc8000bf05300 */
[----:B------:R-:W-:-:S04]  /*0430*/  UISETP.EQ.OR.EX UP2, UPT, UR9, URZ, !UP0, UP1 ;  /* 0x000000ff0900728c */ /* 0x000fc8000c742710 */
[----:B------:R-:W-:-:S05]  /*0440*/  UP2UR UR61, UPR, URZ, 0x4 ;  /* 0x00000004ff3d7883 */ /* 0x000fca0008000000 */
[----:B------:R-:W-:Y:S07]  /*0450*/  BRA.U !UP2, `(.L_x_8) ;  /* 0x000000010a207547 */ /* 0x000fee000b800000 */
[----:B------:R-:W-:Y:S01]  /*0460*/  UISETP.NE.U32.AND UP1, UPT, UR8, URZ, UPT ;  /* 0x000000ff0800728c */ /* 0x000fe2000bf25070 */
[----:B-----5:R-:W-:Y:S01]  /*0470*/  FSETP.NEU.AND P0, PT, R39, RZ, PT ;  /* 0x000000ff2700720b */ /* 0x020fe20003f0d000 */
[----:B------:R-:W-:Y:S02]  /*0480*/  USEL UR4, URZ, 0xffffffff, UP0 ;  /* 0xffffffffff047887 */ /* 0x000fe40008000000 */
[----:B------:R-:W-:-:S10]  /*0490*/  UISETP.NE.AND.EX UP1, UPT, UR9, URZ, UPT, UP1 ;  /* 0x000000ff0900728c */ /* 0x000fd4000bf25310 */
[----:B------:R-:W-:Y:S01]  /*04a0*/  VOTEU.ANY UP0, P0 ;  /* 0x0000000000ff7886 */ /* 0x000fe20000000100 */
[----:B------:R-:W-:-:S04]  /*04b0*/  @!UP1 USEL UR4, URZ, 0xffffffff, UP0 ;  /* 0xffffffffff049887 */ /* 0x000fc80008000000 */
[----:B------:R-:W-:-:S04]  /*04c0*/  ULOP3.LUT UR4, UR4, 0x1, URZ, 0xc0, !UPT ;  /* 0x0000000104047892 */ /* 0x000fc8000f8ec0ff */
[----:B------:R-:W-:-:S11]  /*04d0*/  UISETP.NE.U32.AND UP3, UPT, UR4, 0x1, UPT ;  /* 0x000000010400788c */ /* 0x000fd6000bf65070 */
.L_x_8:
[----:B-12---:R-:W1:Y:S01]  /*04e0*/  SHFL.IDX PT, R2, R80, RZ, 0x1f ;  /* 0x00001fff50027589 */ /* 0x006e6200000e0000 */
[----:B------:R-:W-:-:S04]  /*04f0*/  UISETP.NE.AND UP0, UPT, UR22, 0x2, UPT ;  /* 0x000000021600788c */ /* 0x000fc8000bf05270 */
[----:B------:R-:W-:Y:S01]  /*0500*/  USEL UR34, URZ, 0x1, UP0 ;  /* 0x00000001ff227887 */ /* 0x000fe20008000000 */
[----:B-1----:R-:W-:-:S13]  /*0510*/  ISETP.NE.AND P0, PT, R2, RZ, PT ;  /* 0x000000ff0200720c */ /* 0x002fda0003f05270 */
[----:B------:R-:W-:Y:S05]  /*0520*/  @P0 BRA `(.L_x_9) ;  /* 0x0000000400f40947 */ /* 0x000fea0003800000 */
[----:B------:R-:W-:Y:S01]  /*0530*/  ELECT P0, URZ, PT ;  /* 0x0000000000ff782f */ /* 0x000fe20003800000 */
[----:B------:R-:W-:-:S12]  /*0540*/  BSSY.RECONVERGENT B0, `(.L_x_9) ;  /* 0x000007b000007945 */ /* 0x000fd80003800200 */
[----:B------:R-:W-:Y:S05]  /*0550*/  @!P0 BRA `(.L_x_10) ;  /* 0x0000000400e48947 */ /* 0x000fea0003800000 */
[----:B------:R-:W1:Y:S01]  /*0560*/  S2UR UR4, SR_CgaCtaId ;  /* 0x00000000000479c3 */ /* 0x000e620000008800 */
[----:B------:R-:W-:Y:S01]  /*0570*/  UMOV UR5, 0x400 ;  /* 0x0000040000057882 */ /* 0x000fe20000000000 */
[----:B------:R-:W-:Y:S01]  /*0580*/  UMOV UR8, 0x1 ;  /* 0x0000000100087882 */ /* 0x000fe20000000000 */
[----:B------:R-:W-:Y:S01]  /*0590*/  UMOV UR6, 0x8 ;  /* 0x0000000800067882 */ /* 0x000fe20000000000 */
[----:B------:R-:W-:-:S04]  /*05a0*/  UIADD3 UR8, UPT, UPT, -UR8, 0x100000, URZ ;  /* 0x0010000008087890 */ /* 0x000fc8000fffe1ff */
[----:B------:R-:W-:Y:S02]  /*05b0*/  USHF.L.U32 UR9, UR8, 0xb, URZ ;  /* 0x0000000b08097899 */ /* 0x000fe400080006ff */
[----:B------:R-:W-:Y:S02]  /*05c0*/  USHF.L.U32 UR8, UR8, 0x1, URZ ;  /* 0x0000000108087899 */ /* 0x000fe400080006ff */
[----:B------:R-:W-:-:S04]  /*05d0*/  UIADD3 UR6, UPT, UPT, -UR6, 0x100000, URZ ;  /* 0x0010000006067890 */ /* 0x000fc8000fffe1ff */
[----:B------:R-:W-:Y:S02]  /*05e0*/  USHF.L.U32 UR7, UR6, 0xb, URZ ;  /* 0x0000000b06077899 */ /* 0x000fe400080006ff */
[----:B------:R-:W-:Y:S02]  /*05f0*/  USHF.L.U32 UR6, UR6, 0x1, URZ ;  /* 0x0000000106067899 */ /* 0x000fe400080006ff */
[----:B-1----:R-:W-:Y:S01]  /*0600*/  ULEA UR4, UR4, UR5, 0x18 ;  /* 0x0000000504047291 */ /* 0x002fe2000f8ec0ff */
[----:B------:R-:W1:Y:S11]  /*0610*/  FENCE.VIEW.ASYNC.S ;  /* 0x00000000000073c6 */ /* 0x000e760000000000 */
[----:B-1----:R1:W2:Y:S01]  /*0620*/  SYNCS.EXCH.64 URZ, [UR4], UR8 ;  /* 0x0000000804ff75b2 */ /* 0x0022a20008000100 */
[----:B------:R1:W3:Y:S01]  /*0630*/  SYNCS.EXCH.64 URZ, [UR4+0x1b0], UR6 ;  /* 0x0001b00604ff75b2 */ /* 0x0002e20008000100 */
[----:B------:R1:W4:Y:S01]  /*0640*/  SYNCS.EXCH.64 URZ, [UR4+0x8], UR8 ;  /* 0x0000080804ff75b2 */ /* 0x0003220008000100 */
[----:B------:R1:W1:Y:S01]  /*0650*/  SYNCS.EXCH.64 URZ, [UR4+0x1b8], UR6 ;  /* 0x0001b80604ff75b2 */ /* 0x0002620008000100 */
        /* <DEDUP_REMOVED lines=104> */
[----:B--234-:R-:W-:Y:S01]  /*0ce0*/  NOP ;  /* 0x0000000000007918 */ /* 0x01cfe20000000000 */
.L_x_10:
[----:B-1----:R-:W-:Y:S05]  /*0cf0*/  BSYNC.RECONVERGENT B0 ;  /* 0x0000000000007941 */ /* 0x002fea0003800200 */
.L_x_9:
[----:B------:R-:W1:Y:S01]  /*0d00*/  SHFL.IDX PT, R2, R80, RZ, 0x1f ;  /* 0x00001fff50027589 */ /* 0x000e6200000e0000 */
[----:B------:R-:W-:Y:S01]  /*0d10*/  NOP ;  /* 0x0000000000007918 */ /* 0x000fe20000000000 */
[----:B-1----:R-:W-:-:S13]  /*0d20*/  ISETP.NE.AND P0, PT, R2, 0x1, PT ;  /* 0x000000010200780c */ /* 0x002fda0003f05270 */
[----:B------:R-:W-:Y:S05]  /*0d30*/  @P0 BRA `(.L_x_11) ;  /* 0x0000000000400947 */ /* 0x000fea0003800000 */
        /* <DEDUP_REMOVED lines=9> */
[----:B------:R-:W-:Y:S01]  /*0dd0*/  USHF.L.U32 UR6, UR6, 0x1, URZ ;  /* 0x0000000106067899 */ /* 0x000fe200080006ff */
[----:B------:R-:W-:Y:S01]  /*0de0*/  ELECT P0, URZ, PT ;  /* 0x0000000000ff782f */ /* 0x000fe20003800000 */
[----:B-1----:R-:W-:Y:S01]  /*0df0*/  ULEA UR4, UR4, UR5, 0x18 ;  /* 0x0000000504047291 */ /* 0x002fe2000f8ec0ff */
[----:B------:R-:W1:Y:S11]  /*0e00*/  FENCE.VIEW.ASYNC.S ;  /* 0x00000000000073c6 */ /* 0x000e760000000000 */
[----:B-1----:R1:W2:Y:S01]  /*0e10*/  SYNCS.EXCH.64 URZ, [UR4+0x360], UR8 ;  /* 0x0003600804ff75b2 */ /* 0x0022a20008000100 */
[----:B------:R1:W3:Y:S01]  /*0e20*/  SYNCS.EXCH.64 URZ, [UR4+0x368], UR6 ;  /* 0x0003680604ff75b2 */ /* 0x0002e20008000100 */
[----:B------:R-:W-:Y:S01]  /*0e30*/  NOP ;  /* 0x0000000000007918 */ /* 0x000fe20000000000 */
.L_x_11:
[----:B------:R-:W4:Y:S01]  /*0e40*/  SHFL.IDX PT, R2, R80, RZ, 0x1f ;  /* 0x00001fff50027589 */ /* 0x000f2200000e0000 */
[----:B------:R-:W-:Y:S01]  /*0e50*/  NOP ;  /* 0x0000000000007918 */ /* 0x000fe20000000000 */
[----:B----4-:R-:W-:-:S13]  /*0e60*/  ISETP.NE.AND P0, PT, R2, 0x3, PT ;  /* 0x000000030200780c */ /* 0x010fda0003f05270 */
[----:B------:R-:W-:Y:S05]  /*0e70*/  @P0 BRA `(.L_x_12) ;  /* 0x0000000000300947 */ /* 0x000fea0003800000 */
[----:B-1----:R-:W1:Y:S01]  /*0e80*/  S2UR UR6, SR_CgaCtaId ;  /* 0x00000000000679c3 */ /* 0x002e620000008800 */
[----:B------:R-:W-:Y:S01]  /*0e90*/  UMOV UR4, 0x400 ;  /* 0x0000040000047882 */ /* 0x000fe20000000000 */
[----:B------:R-:W-:Y:S01]  /*0ea0*/  UMOV UR5, 0x20 ;  /* 0x0000002000057882 */ /* 0x000fe20000000000 */
[----:B------:R-:W-:Y:S01]  /*0eb0*/  ELECT P0, URZ, PT ;  /* 0x0000000000ff782f */ /* 0x000fe20003800000 */
[----:B-1----:R-:W-:Y:S02]  /*0ec0*/  ULEA UR6, UR6, UR4, 0x18 ;  /* 0x0000000406067291 */ /* 0x002fe4000f8ec0ff */
[----:B------:R-:W-:-:S04]  /*0ed0*/  UIADD3 UR4, UPT, UPT, -UR5, 0x100000, URZ ;  /* 0x0010000005047890 */ /* 0x000fc8000fffe1ff */
[----:B------:R-:W-:Y:S02]  /*0ee0*/  USHF.L.U32 UR5, UR4, 0xb, URZ ;  /* 0x0000000b04057899 */ /* 0x000fe400080006ff */
[----:B------:R-:W-:Y:S01]  /*0ef0*/  USHF.L.U32 UR4, UR4, 0x1, URZ ;  /* 0x0000000104047899 */ /* 0x000fe200080006ff */
[----:B------:R-:W1:Y:S11]  /*0f00*/  FENCE.VIEW.ASYNC.S ;  /* 0x00000000000073c6 */ /* 0x000e760000000000 */
[----:B-1----:R4:W1:Y:S01]  /*0f10*/  SYNCS.EXCH.64 URZ, [UR6+0x370], UR4 ;  /* 0x0003700406ff75b2 */ /* 0x0028620008000100 */
[----:B------:R4:W1:Y:S02]  /*0f20*/  SYNCS.EXCH.64 URZ, [UR6+0x378], UR4 ;  /* 0x0003780406ff75b2 */ /* 0x0008640008000100 */
[----:B----4-:R-:W-:Y:S01]  /*0f30*/  NOP ;  /* 0x0000000000007918 */ /* 0x010fe20000000000 */
.L_x_12:
[----:B------:R-:W4:Y:S01]  /*0f40*/  SHFL.IDX PT, R2, R80, RZ, 0x1f ;  /* 0x00001fff50027589 */ /* 0x000f2200000e0000 */
[----:B------:R-:W-:Y:S01]  /*0f50*/  NOP ;  /* 0x0000000000007918 */ /* 0x000fe20000000000 */
[----:B----4-:R-:W-:-:S13]  /*0f60*/  ISETP.NE.AND P0, PT, R2, 0x4, PT ;  /* 0x000000040200780c */ /* 0x010fda0003f05270 */
[----:B------:R-:W-:Y:S05]  /*0f70*/  @P0 BRA `(.L_x_13) ;  /* 0x00000000004c0947 */ /* 0x000fea0003800000 */
[----:B-1----:R-:W1:Y:S01]  /*0f80*/  S2UR UR6, SR_CgaCtaId ;  /* 0x00000000000679c3 */ /* 0x002e620000008800 */
[----:B------:R-:W-:Y:S01]  /*0f90*/  UMOV UR4, 0x720 ;  /* 0x0000072000047882 */ /* 0x000fe20000000000 */
[----:B------:R-:W-:Y:S01]  /*0fa0*/  UMOV UR5, 0x400 ;  /* 0x0000040000057882 */ /* 0x000fe20000000000 */
[----:B------:R-:W-:Y:S01]  /*0fb0*/  USEL UR4, UR4, 0x620, UP3 ;  /* 0x0000062004047887 */ /* 0x000fe20009800000 */
[----:B------:R-:W-:Y:S01]  /*0fc0*/  UMOV UR8, 0x1 ;  /* 0x0000000100087882 */ /* 0x000fe20000000000 */
[----:B------:R-:W-:Y:S01]  /*0fd0*/  ELECT P0, URZ, PT ;  /* 0x0000000000ff782f */ /* 0x000fe20003800000 */
[----:B------:R-:W-:-:S04]  /*0fe0*/  UIADD3 UR8, UPT, UPT, -UR8, 0x100000, URZ ;  /* 0x0010000008087890 */ /* 0x000fc8000fffe1ff */
[----:B------:R-:W-:Y:S02]  /*0ff0*/  USHF.L.U32 UR9, UR8, 0xb, URZ ;  /* 0x0000000b08097899 */ /* 0x000fe400080006ff */
[----:B------:R-:W-:Y:S02]  /*1000*/  USHF.L.U32 UR8, UR8, 0x1, URZ ;  /* 0x0000000108087899 */ /* 0x000fe400080006ff */
[----:B-1----:R-:W-:Y:S02]  /*1010*/  ULEA UR6, UR6, UR5, 0x18 ;  /* 0x0000000506067291 */ /* 0x002fe4000f8ec0ff */
[----:B------:R-:W-:-:S04]  /*1020*/  UIADD3 UR4, UPT, UPT, -UR4, 0x100000, URZ ;  /* 0x0010000004047890 */ /* 0x000fc8000fffe1ff */
[----:B------:R-:W-:Y:S02]  /*1030*/  USHF.L.U32 UR5, UR4, 0xb, URZ ;  /* 0x0000000b04057899 */ /* 0x000fe400080006ff */
[----:B------:R-:W-:Y:S01]  /*1040*/  USHF.L.U32 UR4, UR4, 0x1, URZ ;  /* 0x0000000104047899 */ /* 0x000fe200080006ff */
[----:B------:R-:W1:Y:S03]  /*1050*/  FENCE.VIEW.ASYNC.S ;  /* 0x00000000000073c6 */ /* 0x000e660000000000 */
[----:B-1----:R4:W1:Y:S08]  /*1060*/  SYNCS.EXCH.64 URZ, [UR6+0x380], UR8 ;  /* 0x0003800806ff75b2 */ /* 0x0028700008000100 */
[----:B------:R4:W1:Y:S01]  /*1070*/  SYNCS.EXCH.64 URZ, [UR6+0x390], UR4 ;  /* 0x0003900406ff75b2 */ /* 0x0008620008000100 */
[----:B------:R4:W1:Y:S01]  /*1080*/  SYNCS.EXCH.64 URZ, [UR6+0x388], UR8 ;  /* 0x0003880806ff75b2 */ /* 0x0008620008000100 */
[----:B------:R4:W1:Y:S02]  /*1090*/  SYNCS.EXCH.64 URZ, [UR6+0x398], UR4 ;  /* 0x0003980406ff75b2 */ /* 0x0008640008000100 */
[----:B----4-:R-:W-:Y:S01]  /*10a0*/  NOP ;  /* 0x0000000000007918 */ /* 0x010fe20000000000 */
.L_x_13:
[----:B------:R-:W4:Y:S01]  /*10b0*/  SHFL.IDX PT, R2, R80, RZ, 0x1f ;  /* 0x00001fff50027589 */ /* 0x000f2200000e0000 */
[----:B------:R-:W-:Y:S01]  /*10c0*/  NOP ;  /* 0x0000000000007918 */ /* 0x000fe20000000000 */
[----:B----4-:R-:W-:-:S13]  /*10d0*/  ISETP.NE.AND P0, PT, R2, 0x5, PT ;  /* 0x000000050200780c */ /* 0x010fda0003f05270 */
[----:B------:R-:W-:Y:S05]  /*10e0*/  @P0 BRA `(.L_x_14) ;  /* 0x0000000000580947 */ /* 0x000fea0003800000 */
[----:B-1----:R-:W1:Y:S01]  /*10f0*/  S2UR UR4, SR_CgaCtaId ;  /* 0x00000000000479c3 */ /* 0x002e620000008800 */
        /* <DEDUP_REMOVED lines=12> */
[----:B-1----:R4:W1:Y:S01]  /*11c0*/  SYNCS.EXCH.64 URZ, [UR4+0x3a0], UR8 ;  /* 0x0003a00804ff75b2 */ /* 0x0028620008000100 */
[----:B------:R4:W1:Y:S01]  /*11d0*/  SYNCS.EXCH.64 URZ, [UR4+0x3c0], UR6 ;  /* 0x0003c00604ff75b2 */ /* 0x0008620008000100 */
[----:B------:R4:W1:Y:S01]  /*11e0*/  SYNCS.EXCH.64 URZ, [UR4+0x3a8], UR8 ;  /* 0x0003a80804ff75b2 */ /* 0x0008620008000100 */
[----:B------:R4:W1:Y:S01]  /*11f0*/  SYNCS.EXCH.64 URZ, [UR4+0x3c8], UR6 ;  /* 0x0003c80604ff75b2 */ /* 0x0008620008000100 */
[----:B------:R4:W1:Y:S01]  /*1200*/  SYNCS.EXCH.64 URZ, [UR4+0x3b0], UR8 ;  /* 0x0003b00804ff75b2 */ /* 0x0008620008000100 */
[----:B------:R4:W1:Y:S01]  /*1210*/  SYNCS.EXCH.64 URZ, [UR4+0x3d0], UR6 ;  /* 0x0003d00604ff75b2 */ /* 0x0008620008000100 */
[----:B------:R4:W1:Y:S01]  /*1220*/  SYNCS.EXCH.64 URZ, [UR4+0x3b8], UR8 ;  /* 0x0003b80804ff75b2 */ /* 0x0008620008000100 */
[----:B------:R4:W1:Y:S02]  /*1230*/  SYNCS.EXCH.64 URZ, [UR4+0x3d8], UR6 ;  /* 0x0003d80604ff75b2 */ /* 0x0008640008000100 */
[----:B----4-:R-:W-:Y:S01]  /*1240*/  NOP ;  /* 0x0000000000007918 */ /* 0x010fe20000000000 */
.L_x_14:
[----:B------:R-:W4:Y:S01]  /*1250*/  SHFL.IDX PT, R2, R80, RZ, 0x1f ;  /* 0x00001fff50027589 */ /* 0x000f2200000e0000 */
[----:B------:R-:W1:Y:S01]  /*1260*/  S2UR UR48, SR_CgaCtaId ;  /* 0x00000000003079c3 */ /* 0x000e620000008800 */
[----:B------:R-:W-:Y:S01]  /*1270*/  NOP ;  /* 0x0000000000007918 */ /* 0x000fe20000000000 */
[----:B----4-:R-:W-:-:S13]  /*1280*/  ISETP.NE.AND P0, PT, R2, 0x3, PT ;  /* 0x000000030200780c */ /* 0x010fda0003f05270 */
[----:B-1----:R-:W-:Y:S05]  /*1290*/  @P0 BRA `(.L_x_15) ;  /* 0x0000000000340947 */ /* 0x002fea0003800000 */
[----:B------:R-:W-:Y:S01]  /*12a0*/  UMOV UR4, 0x400 ;  /* 0x0000040000047882 */ /* 0x000fe20000000000 */
[----:B------:R-:W-:Y:S01]  /*12b0*/  UMOV UR6, 0x20 ;  /* 0x0000002000067882 */ /* 0x000fe20000000000 */
[----:B------:R-:W-:Y:S02]  /*12c0*/  ULEA UR4, UR48, UR4, 0x18 ;  /* 0x0000000430047291 */ /* 0x000fe4000f8ec0ff */
[----:B------:R-:W-:-:S04]  /*12d0*/  UIADD3 UR6, UPT, UPT, -UR6, 0x100000, URZ ;  /* 0x0010000006067890 */ /* 0x000fc8000fffe1ff */
[----:B------:R-:W-:Y:S02]  /*12e0*/  USHF.L.U32 UR7, UR6, 0xb, URZ ;  /* 0x0000000b06077899 */ /* 0x000fe400080006ff */
[----:B------:R-:W-:Y:S01]  /*12f0*/  USHF.L.U32 UR6, UR6, 0x1, URZ ;  /* 0x0000000106067899 */ /* 0x000fe200080006ff */
[----:B------:R-:W-:Y:S01]  /*1300*/  ELECT P0, URZ, PT ;  /* 0x0000000000ff782f */ /* 0x000fe20003800000 */
[----:B------:R-:W1:Y:S10]  /*1310*/  FENCE.VIEW.ASYNC.S ;  /* 0x00000000000073c6 */ /* 0x000e740000000000 */
[----:B-1----:R1:W4:Y:S01]  /*1320*/  SYNCS.EXCH.64 URZ, [UR4+0x3e0], UR6 ;  /* 0x0003e00604ff75b2 */ /* 0x0023220008000100 */
[----:B------:R1:W1:Y:S01]  /*1330*/  SYNCS.EXCH.64 URZ, [UR4+0x3f0], UR6 ;  /* 0x0003f00604ff75b2 */ /* 0x0002620008000100 */
[----:B------:R1:W1:Y:S01]  /*1340*/  SYNCS.EXCH.64 URZ, [UR4+0x3e8], UR6 ;  /* 0x0003e80604ff75b2 */ /* 0x0002620008000100 */
[----:B------:R1:W1:Y:S01]  /*1350*/  SYNCS.EXCH.64 URZ, [UR4+0x3f8], UR6 ;  /* 0x0003f80604ff75b2 */ /* 0x0002620008000100 */
[----:B------:R-:W-:Y:S01]  /*1360*/  NOP ;  /* 0x0000000000007918 */ /* 0x000fe20000000000 */
.L_x_15:
[----:B-1----:R-:W1:Y:S01]  /*1370*/  LDCU UR4, c[0x0][0x36c] ;  /* 0x00006d80ff0477ac */ /* 0x002e620008000800 */
[----:B------:R-:W-:Y:S01]  /*1380*/  ISETP.NE.OR P3, PT, R0, 0x2, !P3 ;  /* 0x000000020000780c */ /* 0x000fe20005f65670 */
[----:B------:R-:W-:Y:S01]  /*1390*/  NOP ;  /* 0x0000000000007918 */ /* 0x000fe20000000000 */
[----:B------:R-:W-:Y:S01]  /*13a0*/  LOP3.LUT R0, R76, 0x1f, RZ, 0xc0, !PT ;  /* 0x0000001f4c007812 */ /* 0x000fe200078ec0ff */
[----:B------:R-:W-:Y:S02]  /*13b0*/  UISETP.NE.AND UP4, UPT, UR22, URZ, UPT ;  /* 0x000000ff1600728c */ /* 0x000fe4000bf85270 */
[----:B-1----:R-:W-:-:S09]  /*13c0*/  UISETP.EQ.U32.AND UP5, UPT, UR4, 0x1, UPT ;  /* 0x000000010400788c */ /* 0x002fd2000bfa2070 */
[----:B------:R-:W-:Y:S05]  /*13d0*/  BRA.U !UP5, `(.L_x_16) ;  /* 0x000000010d087547 */ /* 0x000fea000b800000 */
[----:B--234-:R-:W-:Y:S01]  /*13e0*/  UCGABAR_ARV ;  /* 0x00000000000079c7 */ /* 0x01cfe20008000000 */
[----:B------:R-:W-:Y:S05]  /*13f0*/  BRA `(.L_x_17) ;  /* 0x0000000000047947 */ /* 0x000fea0003800000 */
.L_x_16:
[----:B--234-:R-:W-:Y:S01]  /*1400*/  NOP ;  /* 0x0000000000007918 */ /* 0x01cfe20000000000 */
.L_x_17:
[----:B------:R-:W1:Y:S01]  /*1410*/  S2UR UR7, SR_CTAID.X ;  /* 0x00000000000779c3 */ /* 0x000e620000002500 */
[----:B------:R-:W-:-:S05]  /*1420*/  CS2R.32 R3, SR_CgaSize ;  /* 0x0000000000037805 */ /* 0x000fca0000008a00 */
[----:B------:R-:W-:-:S05]  /*1430*/  IMAD R3, R3, -0xa0, RZ ;  /* 0xffffff6003037824 */ /* 0x000fca00078e02ff */
[----:B------:R-:W-:-:S14]  /*1440*/  R2UR UR5, R3 ;  /* 0x00000000030572ca */ /* 0x000fdc00000e0000 */
[----:B------:R-:W2:Y:S01]  /*1450*/  LDCU UR5, c[0x0][UR5+0x2b0] ;  /* 0x00005600050577ac */ /* 0x000ea20008000800 */
[----:B------:R-:W-:-:S05]  /*1460*/  CS2R.32 R3, SR_CgaSize ;  /* 0x0000000000037805 */ /* 0x000fca0000008a00 */
[----:B------:R-:W-:-:S05]  /*1470*/  IMAD R3, R3, -0xa0, RZ ;  /* 0xffffff6003037824 */ /* 0x000fca00078e02ff */
[----:B------:R-:W-:-:S14]  /*1480*/  R2UR UR4, R3 ;  /* 0x00000000030472ca */ /* 0x000fdc00000e0000 */
[----:B------:R-:W3:Y:S01]  /*1490*/  LDCU UR4, c[0x0][UR4+0x2b4] ;  /* 0x00005680040477ac */ /* 0x000ee20008000800 */
[----:B------:R-:W4:Y:S01]  /*14a0*/  S2UR UR8, SR_CTAID.Y ;  /* 0x00000000000879c3 */ /* 0x000f220000002600 */
[----:B------:R-:W3:Y:S01]  /*14b0*/  LDCU UR23, c[0x0][0xb24] ;  /* 0x00016480ff1777ac */ /* 0x000ee20008000800 */
[----:B------:R-:W-:-:S05]  /*14c0*/  CS2R.32 R3, SR_CgaSize ;  /* 0x0000000000037805 */ /* 0x000fca0000008a00 */
[----:B------:R-:W-:-:S05]  /*14d0*/  IMAD R3, R3, -0xa0, RZ ;  /* 0xffffff6003037824 */ /* 0x000fca00078e02ff */
[----:B------:R-:W-:-:S14]  /*14e0*/  R2UR UR60, R3 ;  /* 0x00000000033c72ca */ /* 0x000fdc00000e0000 */
[----:B------:R-:W3:Y:S01]  /*14f0*/  LDCU UR60, c[0x0][UR60+0x2a0] ;  /* 0x000054003c3c77ac */ /* 0x000ee20008000800 */
[----:B------:R-:W1:Y:S01]  /*1500*/  S2UR UR36, SR_CTAID.Z ;  /* 0x00000000002479c3 */ /* 0x000e620000002700 */
[----:B------:R-:W-:-:S05]  /*1510*/  CS2R.32 R3, SR_CgaSize ;  /* 0x0000000000037805 */ /* 0x000fca0000008a00 */
[----:B------:R-:W-:-:S05]  /*1520*/  IMAD R3, R3, -0xa0, RZ ;  /* 0xffffff6003037824 */ /* 0x000fca00078e02ff */
[----:B------:R-:W-:-:S14]  /*1530*/  R2UR UR57, R3 ;  /* 0x00000000033972ca */ /* 0x000fdc00000e0000 */
[----:B------:R-:W3:Y:S01]  /*1540*/  LDCU UR57, c[0x0][UR57+0x2a4] ;  /* 0x00005480393977ac */ /* 0x000ee20008000800 */
[----:B------:R-:W3:Y:S01]  /*1550*/  LDCU UR40, c[0x0][0xb24] ;  /* 0x00016480ff2877ac */ /* 0x000ee20008000800 */
[----:B-1----:R-:W-:Y:S01]  /*1560*/  I2FP.F32.U32 R3, UR7 ;  /* 0x0000000700037c45 */ /* 0x002fe20008201000 */
[----:B------:R-:W1:Y:S04]  /*1570*/  LDCU UR26, c[0x0][0xb30] ;  /* 0x00016600ff1a77ac */ /* 0x000e680008000800 */
[----:B--2---:R-:W-:Y:S01]  /*1580*/  FMUL R3, R3, UR5 ;  /* 0x0000000503037c20 */ /* 0x004fe20008400000 */
[----:B------:R-:W-:Y:S01]  /*1590*/  USHF.L.U32 UR24, UR48, 0x8, URZ ;  /* 0x0000000830187899 */ /* 0x000fe200080006ff */
[----:B----4-:R-:W-:Y:S01]  /*15a0*/  I2FP.F32.U32 R2, UR8 ;  /* 0x0000000800027c45 */ /* 0x010fe20008201000 */
[----:B---3--:R-:W-:-:S03]  /*15b0*/  UISETP.GE.AND UP2, UPT, UR23, 0x1, UPT ;  /* 0x000000011700788c */ /* 0x008fc6000bf46270 */
[----:B------:R-:W2:Y:S01]  /*15c0*/  F2I.U32.TRUNC.NTZ R3, R3 ;  /* 0x0000000300037305 */ /* 0x000ea2000020f000 */
[----:B------:R-:W-:Y:S01]  /*15d0*/  UMOV UR46, UR7 ;  /* 0x00000007002e7c82 */ /* 0x000fe20008000000 */
[----:B------:R-:W-:Y:S01]  /*15e0*/  FMUL R2, R2, UR4 ;  /* 0x0000000402027c20 */ /* 0x000fe20008400000 */
[----:B------:R-:W-:-:S05]  /*15f0*/  UMOV UR45, UR8 ;  /* 0x00000008002d7c82 */ /* 0x000fca0008000000 */
[----:B------:R-:W3:Y:S01]  /*1600*/  F2I.U32.TRUNC.NTZ R2, R2 ;  /* 0x0000000200027305 */ /* 0x000ee2000020f000 */
[----:B--2---:R-:W-:Y:S02]  /*1610*/  R2UR UR4, R3 ;  /* 0x00000000030472ca */ /* 0x004fe400000e0000 */
[----:B---3--:R-:W-:Y:S02]  /*1620*/  R2UR UR6, R2 ;  /* 0x00000000020672ca */ /* 0x008fe400000e0000 */
[----:B------:R-:W-:-:S09]  /*1630*/  PRMT R2, RZ, 0x7610, R2 ;  /* 0x00007610ff027816 */ /* 0x000fd20000000002 */
[----:B------:R-:W-:-:S04]  /*1640*/  UIADD3 UR5, UPT, UPT, -UR4, URZ, URZ ;  /* 0x000000ff04057290 */ /* 0x000fc8000fffe1ff */
[----:B------:R-:W-:Y:S02]  /*1650*/  UIMAD UR60, UR60, UR5, UR7 ;  /* 0x000000053c3c72a4 */ /* 0x000fe4000f8e0207 */
[----:B------:R-:W-:-:S04]  /*1660*/  UIADD3 UR4, UPT, UPT, -UR6, URZ, URZ ;  /* 0x000000ff06047290 */ /* 0x000fc8000fffe1ff */
[----:B------:R-:W-:Y:S01]  /*1670*/  UIMAD UR57, UR57, UR4, UR8 ;  /* 0x00000004393972a4 */ /* 0x000fe2000f8e0208 */
[----:B-1----:R-:W-:Y:S11]  /*1680*/  BRA.U UP4, `(.L_x_18) ;  /* 0x0000000104787547 */ /* 0x002ff6000b800000 */
[----:B------:R-:W-:Y:S02]  /*1690*/  UISETP.NE.AND UP0, UPT, UR57, 0x1, UPT ;  /* 0x000000013900788c */ /* 0x000fe4000bf05270 */
[----:B------:R-:W-:Y:S02]  /*16a0*/  UISETP.NE.AND UP1, UPT, UR57, 0x2, UPT ;  /* 0x000000023900788c */ /* 0x000fe4000bf25270 */
[----:B------:R-:W-:Y:S02]  /*16b0*/  USEL UR5, URZ, 0x2, UP0 ;  /* 0x00000002ff057887 */ /* 0x000fe40008000000 */
[----:B------:R-:W-:Y:S02]  /*16c0*/  UISETP.NE.AND UP0, UPT, UR57, 0x3, UPT ;  /* 0x000000033900788c */ /* 0x000fe4000bf05270 */
[----:B------:R-:W-:Y:S02]  /*16d0*/  USEL UR4, URZ, 0x4, UP1 ;  /* 0x00000004ff047887 */ /* 0x000fe40008800000 */
[----:B------:R-:W-:-:S02]  /*16e0*/  UISETP.NE.AND UP1, UPT, UR57, 0x4, UPT ;  /* 0x000000043900788c */ /* 0x000fc4000bf25270 */
[----:B------:R-:W-:Y:S02]  /*16f0*/  USEL UR7, URZ, 0x8, UP0 ;  /* 0x00000008ff077887 */ /* 0x000fe40008000000 */
[----:B------:R-:W-:Y:S02]  /*1700*/  UISETP.NE.AND UP0, UPT, UR57, 0x5, UPT ;  /* 0x000000053900788c */ /* 0x000fe4000bf05270 */
[----:B------:R-:W-:Y:S02]  /*1710*/  USEL UR6, URZ, 0x10, UP1 ;  /* 0x00000010ff067887 */ /* 0x000fe40008800000 */
[----:B------:R-:W-:Y:S02]  /*1720*/  UISETP.NE.AND UP1, UPT, UR57, 0x6, UPT ;  /* 0x000000063900788c */ /* 0x000fe4000bf25270 */
[----:B------:R-:W-:Y:S02]  /*1730*/  USEL UR11, URZ, 0x20, UP0 ;  /* 0x00000020ff0b7887 */ /* 0x000fe40008000000 */
[----:B------:R-:W-:-:S02]  /*1740*/  UISETP.NE.AND UP0, UPT, UR57, 0x7, UPT ;  /* 0x000000073900788c */ /* 0x000fc4000bf05270 */
[----:B------:R-:W-:Y:S02]  /*1750*/  USEL UR12, URZ, 0x40, UP1 ;  /* 0x00000040ff0c7887 */ /* 0x000fe40008800000 */
[----:B------:R-:W-:Y:S02]  /*1760*/  UISETP.NE.AND UP1, UPT, UR57, URZ, UPT ;  /* 0x000000ff3900728c */ /* 0x000fe4000bf25270 */
[----:B------:R-:W-:Y:S02]  /*1770*/  USEL UR13, URZ, 0x80, UP0 ;  /* 0x00000080ff0d7887 */ /* 0x000fe40008000000 */
[----:B------:R-:W-:Y:S02]  /*1780*/  UISETP.NE.AND UP0, UPT, UR60, URZ, UPT ;  /* 0x000000ff3c00728c */ /* 0x000fe4000bf05270 */
[----:B------:R-:W-:Y:S02]  /*1790*/  UISETP.EQ.OR UP1, UPT, UR60, URZ, !UP1 ;  /* 0x000000ff3c00728c */ /* 0x000fe4000cf22670 */
[----:B------:R-:W-:-:S02]  /*17a0*/  USEL UR9, UR5, 0x2, UP0 ;  /* 0x0000000205097887 */ /* 0x000fc40008000000 */
[----:B------:R-:W-:Y:S02]  /*17b0*/  USEL UR4, UR4, 0x4, UP0 ;  /* 0x0000000404047887 */ /* 0x000fe40008000000 */
[----:B------:R-:W-:Y:S02]  /*17c0*/  USEL UR5, URZ, 0x1, !UP1 ;  /* 0x00000001ff057887 */ /* 0x000fe4000c800000 */
[----:B------:R-:W-:Y:S02]  /*17d0*/  USEL UR10, UR7, 0x8, UP0 ;  /* 0x00000008070a7887 */ /* 0x000fe40008000000 */
[----:B------:R-:W-:Y:S02]  /*17e0*/  USEL UR8, UR6, 0x10, UP0 ;  /* 0x0000001006087887 */ /* 0x000fe40008000000 */
[----:B------:R-:W-:Y:S02]  /*17f0*/  UIADD3 UR4, UPT, UPT, UR4, UR9, UR5 ;  /* 0x0000000904047290 */ /* 0x000fe4000fffe005 */
[----:B------:R-:W-:-:S02]  /*1800*/  USEL UR7, UR11, 0x20, UP0 ;  /* 0x000000200b077887 */ /* 0x000fc40008000000 */
[----:B------:R-:W-:Y:S02]  /*1810*/  USEL UR6, UR12, 0x40, UP0 ;  /* 0x000000400c067887 */ /* 0x000fe40008000000 */
[----:B------:R-:W-:Y:S02]  /*1820*/  UIADD3 UR4, UPT, UPT, UR8, UR10, UR4 ;  /* 0x0000000a08047290 */ /* 0x000fe4000fffe004 */
[----:B------:R-:W-:Y:S02]  /*1830*/  USEL UR5, UR13, 0x80, UP0 ;  /* 0x000000800d057887 */ /* 0x000fe40008000000 */
[----:B------:R-:W-:-:S04]  /*1840*/  UIADD3 UR4, UPT, UPT, UR6, UR7, UR4 ;  /* 0x0000000706047290 */ /* 0x000fc8000fffe004 */
[----:B------:R-:W-:-:S06]  /*1850*/  UIADD3 UR4, UPT, UPT, UR4, UR5, URZ ;  /* 0x0000000504047290 */ /* 0x000fcc000fffe0ff */
[----:B------:R-:W-:Y:S02]  /*1860*/  MOV R2, UR4 ;  /* 0x0000000400027c02 */ /* 0x000fe40008000f00 */
.L_x_18:
[----:B------:R-:W-:Y:S05]  /*1870*/  BRA.U !UP2, `(.L_x_19) ;  /* 0x000000010ad47547 */ /* 0x000fea000b800000 */
[----:B------:R-:W1:Y:S01]  /*1880*/  LDCU.128 UR12, c[0x0][0xb10] ;  /* 0x00016200ff0c77ac */ /* 0x000e620008000c00 */
[----:B------:R-:W2:Y:S01]  /*1890*/  LDCU UR6, c[0x0][0x370] ;  /* 0x00006e00ff0677ac */ /* 0x000ea20008000800 */
[----:B------:R-:W3:Y:S01]  /*18a0*/  LDCU UR5, c[0x0][0x374] ;  /* 0x00006e80ff0577ac */ /* 0x000ee20008000800 */
[----:B------:R-:W4:Y:S01]  /*18b0*/  LDCU UR25, c[0x0][0xb0c] ;  /* 0x00016180ff1977ac */ /* 0x000f220008000800 */
[----:B------:R-:W4:Y:S01]  /*18c0*/  LDCU UR4, c[0x0][0xb20] ;  /* 0x00016400ff0477ac */ /* 0x000f220008000800 */
[----:B------:R-:W4:Y:S01]  /*18d0*/  LDCU.64 UR8, c[0x0][0xb28] ;  /* 0x00016500ff0877ac */ /* 0x000f220008000a00 */
[----:B-1----:R-:W-:Y:S02]  /*18e0*/  UISETP.NE.AND UP0, UPT, UR14, 0x1, UPT ;  /* 0x000000010e00788c */ /* 0x002fe4000bf05270 */
[----:B---3--:R-:W-:Y:S02]  /*18f0*/  UIMAD.WIDE.U32 UR10, UR5, UR15, URZ ;  /* 0x0000000f050a72a5 */ /* 0x008fe4000f8e00ff */
[----:B--2---:R-:W-:-:S02]  /*1900*/  UIMAD.WIDE.U32 UR18, UR6, UR12, URZ ;  /* 0x0000000c061272a5 */ /* 0x004fc4000f8e00ff */
[----:B----4-:R-:W-:Y:S02]  /*1910*/  UISETP.NE.AND UP1, UPT, UR25, 0x1, UPT ;  /* 0x000000011900788c */ /* 0x010fe4000bf25270 */
[----:B------:R-:W-:Y:S01]  /*1920*/  UISETP.NE.AND UP2, UPT, UR23, 0x1, UPT ;  /* 0x000000011700788c */ /* 0x000fe2000bf45270 */
[----:B------:R-:W-:Y:S02]  /*1930*/  UMOV UR10, UR11 ;  /* 0x0000000b000a7c82 */ /* 0x000fe40008000000 */
[----:B------:R-:W-:Y:S01]  /*1940*/  UMOV UR18, UR19 ;  /* 0x0000001300127c82 */ /* 0x000fe20008000000 */
[----:B------:R-:W-:Y:S02]  /*1950*/  @UP0 USHF.R.U32.HI UR5, URZ, UR4, UR10 ;  /* 0x00000004ff050299 */ /* 0x000fe4000801160a */
[----:B------:R-:W-:Y:S02]  /*1960*/  UIMAD.WIDE.U32 UR20, UR45, UR15, URZ ;  /* 0x0000000f2d1472a5 */ /* 0x000fe4000f8e00ff */
[----:B------:R-:W-:-:S02]  /*1970*/  UIMAD.WIDE.U32 UR10, UR5, UR8, URZ ;  /* 0x00000008050a72a5 */ /* 0x000fc4000f8e00ff */
[----:B------:R-:W-:Y:S02]  /*1980*/  @UP1 USHF.R.U32.HI UR6, URZ, UR13, UR18 ;  /* 0x0000000dff061299 */ /* 0x000fe40008011612 */
[----:B------:R-:W-:Y:S02]  /*1990*/  UIMAD.WIDE.U32 UR16, UR46, UR12, URZ ;  /* 0x0000000c2e1072a5 */ /* 0x000fe4000f8e00ff */
[----:B------:R-:W-:Y:S01]  /*19a0*/  UIMAD.WIDE.U32 UR18, UR6, UR8, URZ ;  /* 0x00000008061272a5 */ /* 0x000fe2000f8e00ff */
[----:B------:R-:W-:Y:S01]  /*19b0*/  UMOV UR20, UR21 ;  /* 0x0000001500147c82 */ /* 0x000fe20008000000 */
[----:B------:R-:W-:Y:S01]  /*19c0*/  UMOV UR10, UR11 ;  /* 0x0000000b000a7c82 */ /* 0x000fe20008000000 */
[----:B------:R-:W-:Y:S02]  /*19d0*/  USHF.R.U32.HI UR20, URZ, UR4, UR20 ;  /* 0x00000004ff147299 */ /* 0x000fe40008011614 */
[----:B------:R-:W-:Y:S02]  /*19e0*/  @UP2 USHF.R.U32.HI UR5, URZ, UR9, UR10 ;  /* 0x00000009ff052299 */ /* 0x000fe4000801160a */
[----:B------:R-:W-:Y:S01]  /*19f0*/  UMOV UR7, UR19 ;  /* 0x0000001300077c82 */ /* 0x000fe20008000000 */
[----:B------:R-:W-:Y:S01]  /*1a00*/  UMOV UR16, UR17 ;  /* 0x0000001100107c82 */ /* 0x000fe20008000000 */
[----:B------:R-:W-:-:S02]  /*1a10*/  @UP2 USHF.R.U32.HI UR6, URZ, UR9, UR7 ;  /* 0x00000009ff062299 */ /* 0x000fc40008011607 */
[----:B------:R-:W-:Y:S02]  /*1a20*/  USHF.R.U32.HI UR13, URZ, UR13, UR16 ;  /* 0x0000000dff0d7299 */ /* 0x000fe40008011610 */
[----:B------:R-:W-:Y:S02]  /*1a30*/  USEL UR4, UR45, UR20, !UP0 ;  /* 0x000000142d047287 */ /* 0x000fe4000c000000 */
[----:B------:R-:W-:Y:S02]  /*1a40*/  UIMAD UR7, UR5, UR23, URZ ;  /* 0x00000017050772a4 */ /* 0x000fe4000f8e02ff */
[----:B------:R-:W-:Y:S02]  /*1a50*/  USEL UR5, UR46, UR13, !UP1 ;  /* 0x0000000d2e057287 */ /* 0x000fe4000c800000 */
[----:B------:R-:W-:Y:S02]  /*1a60*/  UIMAD UR12, UR6, UR23, URZ ;  /* 0x00000017060c72a4 */ /* 0x000fe4000f8e02ff */
[----:B------:R-:W-:-:S02]  /*1a70*/  UISETP.GE.AND UP0, UPT, UR4, UR7, UPT ;  /* 0x000000070400728c */ /* 0x000fc4000bf06270 */
[----:B------:R-:W-:Y:S02]  /*1a80*/  UIMAD.WIDE.U32 UR10, UR4, UR8, URZ ;  /* 0x00000008040a72a5 */ /* 0x000fe4000f8e00ff */
[----:B------:R-:W-:Y:S02]  /*1a90*/  UISETP.GE.OR UP0, UPT, UR5, UR12, UP0 ;  /* 0x0000000c0500728c */ /* 0x000fe40008706670 */
[----:B------:R-:W-:Y:S02]  /*1aa0*/  UIMAD.WIDE.U32 UR12, UR5, UR8, URZ ;  /* 0x00000008050c72a5 */ /* 0x000fe4000f8e00ff */
[----:B------:R-:W-:Y:S01]  /*1ab0*/  UIADD3 UR10, UPT, UPT, -UR4, URZ, URZ ;  /* 0x000000ff040a7290 */ /* 0x000fe2000fffe1ff */
[----:B------:R-:W-:Y:S01]  /*1ac0*/  UMOV UR8, UR11 ;  /* 0x0000000b00087c82 */ /* 0x000fe20008000000 */
[----:B------:R-:W-:Y:S02]  /*1ad0*/  UIADD3 UR11, UPT, UPT, -UR5, URZ, URZ ;  /* 0x000000ff050b7290 */ /* 0x000fe4000fffe1ff */
[----:B------:R-:W-:-:S03]  /*1ae0*/  USHF.R.U32.HI UR8, URZ, UR9, UR8 ;  /* 0x00000009ff087299 */ /* 0x000fc60008011608 */
[----:B------:R-:W-:Y:S01]  /*1af0*/  @!UP0 UMOV UR7, UR13 ;  /* 0x0000000d00078c82 */ /* 0x000fe20008000000 */
[----:B------:R-:W-:Y:S02]  /*1b00*/  UIMAD UR45, UR14, UR10, UR45 ;  /* 0x0000000a0e2d72a4 */ /* 0x000fe4000f8e022d */
[----:B------:R-:W-:Y:S02]  /*1b10*/  USEL UR8, UR4, UR8, !UP2 ;  /* 0x0000000804087287 */ /* 0x000fe4000d000000 */
[----:B------:R-:W-:Y:S02]  /*1b20*/  @!UP0 USHF.R.U32.HI UR7, URZ, UR9, UR7 ;  /* 0x00000009ff078299 */ /* 0x000fe40008011607 */
[----:B------:R-:W-:Y:S02]  /*1b30*/  UIADD3 UR9, UPT, UPT, -UR8, URZ, URZ ;  /* 0x000000ff08097290 */ /* 0x000fe4000fffe1ff */
[----:B------:R-:W-:Y:S02]  /*1b40*/  @!UP0 USEL UR7, UR5, UR7, !UP2 ;  /* 0x0000000705078287 */ /* 0x000fe4000d000000 */
[----:B------:R-:W-:-:S02]  /*1b50*/  UIMAD UR9, UR23, UR9, UR4 ;  /* 0x00000009170972a4 */ /* 0x000fc4000f8e0204 */
[----:B------:R-:W-:Y:S02]  /*1b60*/  @!UP0 UIADD3 UR8, UPT, UPT, UR8, -UR7, URZ ;  /* 0x8000000708088290 */ /* 0x000fe4000fffe0ff */
[----:B------:R-:W-:Y:S02]  /*1b70*/  @!UP0 UIMAD UR6, UR9, UR6, UR7 ;  /* 0x00000006090682a4 */ /* 0x000fe4000f8e0207 */
[----:B------:R-:W-:Y:S02]  /*1b80*/  @!UP0 UIMAD UR4, UR8, UR23, UR5 ;  /* 0x00000017080482a4 */ /* 0x000fe4000f8e0205 */
[----:B------:R-:W-:Y:S02]  /*1b90*/  UIMAD UR46, UR25, UR11, UR46 ;  /* 0x0000000b192e72a4 */ /* 0x000fe4000f8e022e */
[----:B------:R-:W-:Y:S01]  /*1ba0*/  UIMAD UR45, UR4, UR14, UR45 ;  /* 0x0000000e042d72a4 */ /* 0x000fe2000f8e022d */
[----:B------:R-:W-:Y:S02]  /*1bb0*/  @!UP0 UMOV UR5, UR6 ;  /* 0x0000000600058c82 */ /* 0x000fe40008000000 */
[----:B------:R-:W-:-:S12]  /*1bc0*/  UIMAD UR46, UR5, UR25, UR46 ;  /* 0x00000019052e72a4 */ /* 0x000fd8000f8e022e */
.L_x_19:
[----:B------:R-:W-:Y:S02]  /*1bd0*/  UISETP.NE.AND UP1, UPT, UR26, 0x1, UPT ;  /* 0x000000011a00788c */ /* 0x000fe4000bf25270 */
[----:B------:R-:W-:Y:S02]  /*1be0*/  UISETP.NE.AND UP0, UPT, UR22, 0x2, UPT ;  /* 0x000000021600788c */ /* 0x000fe4000bf05270 */
[----:B------:R-:W-:-:S05]  /*1bf0*/  ULOP3.LUT UR21, UR24, 0x700, URZ, 0xc0, !UPT ;  /* 0x0000070018157892 */ /* 0x000fca000f8ec0ff */
[----:B------:R-:W-:Y:S07]  /*1c00*/  BRA.U UP1, `(.L_x_20) ;  /* 0x0000000101447547 */ /* 0x000fee000b800000 */
[----:B------:R-:W1:Y:S01]  /*1c10*/  LDCU.128 UR8, c[0x0][0xb10] ;  /* 0x00016200ff0877ac */ /* 0x000e620008000c00 */
[----:B------:R-:W2:Y:S01]  /*1c20*/  LDCU UR12, c[0x0][0xb0c] ;  /* 0x00016180ff0c77ac */ /* 0x000ea20008000800 */
[----:B------:R-:W3:Y:S01]  /*1c30*/  LDCU UR13, c[0x0][0xb20] ;  /* 0x00016400ff0d77ac */ /* 0x000ee20008000800 */
[----:B-1----:R-:W-:Y:S02]  /*1c40*/  UIMAD.WIDE.U32 UR6, UR46, UR8, URZ ;  /* 0x000000082e0672a5 */ /* 0x002fe4000f8e00ff */
[----:B------:R-:W-:Y:S02]  /*1c50*/  UIMAD.WIDE.U32 UR4, UR45, UR11, URZ ;  /* 0x0000000b2d0472a5 */ /* 0x000fe4000f8e00ff */
[----:B--2---:R-:W-:Y:S02]  /*1c60*/  UISETP.NE.AND UP2, UPT, UR12, 0x1, UPT ;  /* 0x000000010c00788c */ /* 0x004fe4000bf45270 */
[----:B------:R-:W-:Y:S01]  /*1c70*/  UISETP.NE.AND UP1, UPT, UR10, 0x1, UPT ;  /* 0x000000010a00788c */ /* 0x000fe2000bf25270 */
[----:B------:R-:W-:-:S02]  /*1c80*/  UMOV UR6, UR7 ;  /* 0x0000000700067c82 */ /* 0x000fc40008000000 */
[----:B------:R-:W-:Y:S01]  /*1c90*/  UMOV UR4, UR5 ;  /* 0x0000000500047c82 */ /* 0x000fe20008000000 */
[----:B------:R-:W-:Y:S02]  /*1ca0*/  USHF.R.U32.HI UR6, URZ, UR9, UR6 ;  /* 0x00000009ff067299 */ /* 0x000fe40008011606 */
[----:B---3--:R-:W-:Y:S02]  /*1cb0*/  USHF.R.U32.HI UR4, URZ, UR13, UR4 ;  /* 0x0000000dff047299 */ /* 0x008fe40008011604 */
[----:B------:R-:W-:Y:S02]  /*1cc0*/  USEL UR5, UR46, UR6, !UP2 ;  /* 0x000000062e057287 */ /* 0x000fe4000d000000 */
[----:B------:R-:W-:-:S04]  /*1cd0*/  USEL UR4, UR45, UR4, !UP1 ;  /* 0x000000042d047287 */ /* 0x000fc8000c800000 */
[----:B------:R-:W-:Y:S02]  /*1ce0*/  UIADD3 UR6, UPT, UPT, UR5, -UR4, URZ ;  /* 0x8000000405067290 */ /* 0x000fe4000fffe0ff */
[----:B------:R-:W-:Y:S02]  /*1cf0*/  UIADD3 UR4, UPT, UPT, -UR5, UR4, URZ ;  /* 0x0000000405047290 */ /* 0x000fe4000fffe1ff */
[----:B------:R-:W-:Y:S02]  /*1d00*/  UIMAD UR45, UR6, UR10, UR45 ;  /* 0x0000000a062d72a4 */ /* 0x000fe4000f8e022d */
[----:B------:R-:W-:-:S12]  /*1d10*/  UIMAD UR46, UR4, UR12, UR46 ;  /* 0x0000000c042e72a4 */ /* 0x000fd8000f8e022e */
.L_x_20:
[----:B------:R-:W-:Y:S05]  /*1d20*/  BRA.U !UP5, `(.L_x_21) ;  /* 0x000000010d0c7547 */ /* 0x000fea000b800000 */
[----:B------:R-:W-:Y:S01]  /*1d30*/  UCGABAR_WAIT ;  /* 0x0000000000007dc7 */ /* 0x000fe20008000000 */
[----:B------:R-:W-:Y:S01]  /*1d40*/  CCTL.IVALL ;  /* 0x00000000ff00798f */ /* 0x000fe20002000000 */
[----:B------:R-:W-:Y:S05]  /*1d50*/  BRA `(.L_x_22) ;  /* 0x0000000000047947 */ /* 0x000fea0003800000 */
.L_x_21:
[----:B------:R-:W-:Y:S06]  /*1d60*/  BAR.SYNC.DEFER_BLOCKING 0x0 ;  /* 0x0000000000007b1d */ /* 0x000fec0000010000 */
.L_x_22:
[----:B------:R-:W-:Y:S05]  /*1d70*/  BRA.U UP0, `(.L_x_23) ;  /* 0x0000002d00c47547 */ /* 0x000fea000b800000 */
[----:B------:R-:W1:Y:S01]  /*1d80*/  LDCU UR6, c[0x0][0x38c] ;  /* 0x00007180ff0677ac */ /* 0x000e620008000800 */
[----:B------:R-:W-:Y:S01]  /*1d90*/  PLOP3.LUT P1, PT, PT, PT, UP3, 0x80, 0x8 ;  /* 0x000000000008781c */ /* 0x000fe20003f2f038 */
[----:B------:R-:W-:Y:S01]  /*1da0*/  IMAD.MOV.U32 R12, RZ, RZ, 0x1 ;  /* 0x00000001ff0c7424 */ /* 0x000fe200078e00ff */
[----:B------:R-:W-:Y:S01]  /*1db0*/  ISETP.EQ.OR P2, PT, R0, RZ, P3 ;  /* 0x000000ff0000720c */ /* 0x000fe20001f42670 */
[----:B------:R-:W-:Y:S01]  /*1dc0*/  UISETP.NE.AND UP1, UPT, UR22, URZ, UPT ;  /* 0x000000ff1600728c */ /* 0x000fe2000bf25270 */
[----:B------:R-:W-:Y:S02]  /*1dd0*/  PLOP3.LUT P1, PT, P1, PT, PT, 0x8, 0x80 ;  /* 0x000000000080781c */ /* 0x000fe40000f2e170 */
[----:B------:R-:W-:Y:S01]  /*1de0*/  CS2R R10, SRZ ;  /* 0x00000000000a7805 */ /* 0x000fe2000001ff00 */
[----:B------:R-:W-:Y:S01]  /*1df0*/  IMAD.MOV.U32 R9, RZ, RZ, RZ ;  /* 0x000000ffff097224 */ /* 0x000fe200078e00ff */
[----:B------:R-:W2:Y:S01]  /*1e00*/  LDCU UR39, c[0x0][0x370] ;  /* 0x00006e00ff2777ac */ /* 0x000ea20008000800 */
[----:B------:R-:W-:Y:S01]  /*1e10*/  IMAD.MOV.U32 R8, RZ, RZ, 0x1 ;  /* 0x00000001ff087424 */ /* 0x000fe200078e00ff */
[----:B------:R-:W3:Y:S01]  /*1e20*/  LDCU.64 UR28, c[0x0][0x348] ;  /* 0x00006900ff1c77ac */ /* 0x000ee20008000a00 */
[----:B------:R-:W-:-:S02]  /*1e30*/  USHF.R.U32.HI UR44, URZ, 0x5, UR21 ;  /* 0x00000005ff2c7899 */ /* 0x000fc40008011615 */
[----:B-1----:R-:W-:Y:S02]  /*1e40*/  UIADD3 UR5, UPT, UPT, UR6, 0x1f, URZ ;  /* 0x0000001f06057890 */ /* 0x002fe4000fffe0ff */
[----:B------:R-:W-:Y:S02]  /*1e50*/  UIADD3 UR47, UPT, UPT, UR6, 0x3e, URZ ;  /* 0x0000003e062f7890 */ /* 0x000fe4000fffe0ff */
[----:B------:R-:W-:Y:S01]  /*1e60*/  USHF.R.S32.HI UR4, URZ, 0x1f, UR5 ;  /* 0x0000001fff047899 */ /* 0x000fe20008011405 */
[----:B------:R-:W1:Y:S03]  /*1e70*/  LDCU UR38, c[0x0][0x374] ;  /* 0x00006e80ff2677ac */ /* 0x000e660008000800 */
[----:B------:R-:W-:Y:S02]  /*1e80*/  ULEA.HI UR4, UR4, UR5, URZ, 0x5 ;  /* 0x0000000504047291 */ /* 0x000fe4000f8f28ff */
[----:B------:R-:W-:-:S02]  /*1e90*/  USEL UR25, UR34, 0x2, UP1 ;  /* 0x0000000222197887 */ /* 0x000fc40008800000 */
[----:B------:R-:W-:Y:S02]  /*1ea0*/  USHF.R.S32.HI UR42, URZ, 0x5, UR4 ;  /* 0x00000005ff2a7899 */ /* 0x000fe40008011404 */
[----:B------:R-:W-:Y:S02]  /*1eb0*/  UIADD3 UR4, UPT, UPT, UR6, -0x1, URZ ;  /* 0xffffffff06047890 */ /* 0x000fe4000fffe0ff */
[----:B------:R-:W-:Y:S02]  /*1ec0*/  UISETP.LT.U32.AND UP0, UPT, UR42, 0x36, UPT ;  /* 0x000000362a00788c */ /* 0x000fe4000bf01070 */
[----:B------:R-:W-:Y:S02]  /*1ed0*/  UISETP.GE.U32.AND UP2, UPT, UR4, -0x3f, UPT ;  /* 0xffffffc10400788c */ /* 0x000fe4000bf46070 */
[----:B------:R-:W-:Y:S01]  /*1ee0*/  USEL UR41, UR42, 0x36, UP0 ;  /* 0x000000362a297887 */ /* 0x000fe20008000000 */
[----:B------:R-:W-:-:S03]  /*1ef0*/  UMOV UR5, URZ ;  /* 0x000000ff00057c82 */ /* 0x000fc60008000000 */
[----:B------:R-:W-:Y:S02]  /*1f00*/  UIADD3 UR24, UPT, UPT, UR41, -0x1, URZ ;  /* 0xffffffff29187890 */ /* 0x000fe4000fffe0ff */
[----:B------:R-:W-:-:S03]  /*1f10*/  UIADD3 UR43, UPT, UPT, UR42, -UR41, URZ ;  /* 0x800000292a2b7290 */ /* 0x000fc6000fffe0ff */
[----:B------:R-:W-:-:S04]  /*1f20*/  @UP2 UIADD3 UR24, UPT, UPT, UR41, URZ, URZ ;  /* 0x000000ff29182290 */ /* 0x000fc8000fffe0ff */
[----:B-123--:R-:W-:-:S12]  /*1f30*/  UIADD3 UR24, UPT, UPT, UR24, 0x1, URZ ;  /* 0x0000000118187890 */ /* 0x00efd8000fffe0ff */
.L_x_43:
[----:B------:R-:W-:Y:S01]  /*1f40*/  UISETP.NE.AND UP0, UPT, UR48, URZ, UPT ;  /* 0x000000ff3000728c */ /* 0x000fe2000bf05270 */
[----:B------:R-:W1:Y:S08]  /*1f50*/  S2UR UR48, SR_CgaCtaId ;  /* 0x00000000003079c3 */ /* 0x000e700000008800 */
[----:B------:R-:W-:Y:S05]  /*1f60*/  BRA.U UP0, `(.L_x_24) ;  /* 0x0000000100347547 */ /* 0x000fea000b800000 */
[----:B------:R-:W2:Y:S01]  /*1f70*/  S2R R0, SR_CgaCtaId ;  /* 0x0000000000007919 */ /* 0x000ea20000008800 */
[----:B------:R-:W-:-:S04]  /*1f80*/  MOV R2, 0x400 ;  /* 0x0000040000027802 */ /* 0x000fc80000000f00 */
[----:B--2---:R-:W-:Y:S02]  /*1f90*/  LEA R0, R0, R2, 0x18 ;  /* 0x0000000200007211 */ /* 0x004fe400078ec0ff */
[----:B------:R-:W-:-:S03]  /*1fa0*/  SHF.L.U32 R2, R8, 0x1f, RZ ;  /* 0x0000001f08027819 */ /* 0x000fc600000006ff */
[----:B------:R-:W-:-:S04]  /*1fb0*/  IMAD R0, R9, 0x8, R0 ;  /* 0x0000000809007824 */ /* 0x000fc800078e0200 */
[----:B------:R-:W2:Y:S02]  /*1fc0*/  SYNCS.PHASECHK.TRANS64.TRYWAIT P0, [R0+URZ+0x3f0], R2 ;  /* 0x0003f002000075a7 */ /* 0x000ea400080011ff */
[----:B--2---:R-:W-:Y:S05]  /*1fd0*/  @!P0 BRA `(.L_x_25) ;  /* 0x00000068009c8947 */ /* 0x004fea0003800000 */
.L_x_153:
[----:B------:R-:W-:Y:S01]  /*1fe0*/  VIADD R9, R9, 0x1 ;  /* 0x0000000109097836 */ /* 0x000fe20000000000 */
[----:B------:R2:W-:Y:S04]  /*1ff0*/  SYNCS.ARRIVE.TRANS64.A1T0 RZ, [R0+URZ+0x3e0], RZ ;  /* 0x0003e0ff00ff79a7 */ /* 0x0005e800081000ff */
[----:B------:R-:W-:-:S04]  /*2000*/  ISETP.NE.AND P0, PT, R9, 0x2, PT ;  /* 0x000000020900780c */ /* 0x000fc80003f05270 */
[----:B------:R-:W-:Y:S02]  /*2010*/  SEL R9, R9, RZ, P0 ;  /* 0x000000ff09097207 */ /* 0x000fe40000000000 */
[----:B--2---:R-:W-:-:S04]  /*2020*/  SEL R0, RZ, 0x1, P0 ;  /* 0x00000001ff007807 */ /* 0x004fc80000000000 */
[----:B------:R-:W-:-:S07]  /*2030*/  LOP3.LUT R8, R8, R0, RZ, 0x3c, !PT ;  /* 0x0000000008087212 */ /* 0x000fce00078e3cff */
.L_x_24:
[----:B------:R-:W-:Y:S01]  /*2040*/  UMOV UR6, 0x400 ;  /* 0x0000040000067882 */ /* 0x000fe20000000000 */
[----:B------:R-:W-:Y:S01]  /*2050*/  SHF.L.U32 R0, R12, 0x1f, RZ ;  /* 0x0000001f0c007819 */ /* 0x000fe200000006ff */
[----:B-1----:R-:W-:Y:S02]  /*2060*/  ULEA UR6, UR48, UR6, 0x18 ;  /* 0x0000000630067291 */ /* 0x002fe4000f8ec0ff */
[----:B------:R-:W-:Y:S02]  /*2070*/  UISETP.GE.U32.AND UP0, UPT, UR47, 0x3f, UPT ;  /* 0x0000003f2f00788c */ /* 0x000fe4000bf06070 */
[----:B------:R-:W-:Y:S02]  /*2080*/  ULEA UR4, UR5, UR6, 0x3 ;  /* 0x0000000605047291 */ /* 0x000fe4000f8e18ff */
[----:B------:R-:W-:Y:S02]  /*2090*/  USHF.L.U32 UR11, UR45, 0x6, URZ ;  /* 0x000000062d0b7899 */ /* 0x000fe400080006ff */
[----:B------:R-:W-:Y:S01]  /*20a0*/  ULEA UR35, UR46, UR44, 0x6 ;  /* 0x0000002c2e237291 */ /* 0x000fe2000f8e30ff */
[----:B------:R-:W-:-:S04]  /*20b0*/  UMOV UR13, URZ ;  /* 0x000000ff000d7c82 */ /* 0x000fc80008000000 */
[----:B------:R1:W2:Y:S01]  /*20c0*/  SYNCS.PHASECHK.TRANS64.TRYWAIT P0, [UR4+0x1b0], R0 ;  /* 0x0001b000ff0075a7 */ /* 0x0002a20008001104 */
[----:B------:R-:W-:Y:S06]  /*20d0*/  BRA.U !UP0, `(.L_x_26) ;  /* 0x0000000108bc7547 */ /* 0x000fec000b800000 */
[----:B------:R-:W-:Y:S01]  /*20e0*/  UMOV UR7, URZ ;  /* 0x000000ff00077c82 */ /* 0x000fe20008000000 */
[----:B------:R-:W-:-:S05]  /*20f0*/  UMOV UR4, UR5 ;  /* 0x0000000500047c82 */ /* 0x000fca0008000000 */
.L_x_32:
[----:B------:R-:W-:Y:S01]  /*2100*/  ULEA UR33, UR4, UR6, 0x3 ;  /* 0x0000000604217291 */ /* 0x000fe2000f8e18ff */
[----:B--2---:R-:W-:Y:S01]  /*2110*/  @!P3 MOV R2, 0x1000 ;  /* 0x000010000002b802 */ /* 0x004fe20000000f00 */
[----:B--2-4-:R-:W-:Y:S10]  /*2120*/  @P0 BRA `(.L_x_27) ;  /* 0x00000000000c0947 */ /* 0x014ff40003800000 */
[----:B------:R-:W-:-:S04]  /*2130*/  SHF.L.U32 R3, R12, 0x1f, RZ ;  /* 0x0000001f0c037819 */ /* 0x000fc800000006ff */
[----:B------:R-:W2:Y:S02]  /*2140*/  SYNCS.PHASECHK.TRANS64.TRYWAIT P0, [UR33+0x1b0], R3 ;  /* 0x0001b003ff0075a7 */ /* 0x000ea40008001121 */
[----:B--2---:R-:W-:Y:S05]  /*2150*/  @!P0 BRA `(.L_x_28) ;  /* 0x0000006800508947 */ /* 0x004fea0003800000 */
.L_x_27:
[----:B------:R2:W-:Y:S01]  /*2160*/  @!P3 SYNCS.ARRIVE.TRANS64 RZ, [UR33], R2 ;  /* 0x00000002ffffb9a7 */ /* 0x0005e20008000021 */
[----:B------:R-:W-:-:S04]  /*2170*/  ULOP3.LUT UR5, UR25, 0x2, URZ, 0xfc, !UPT ;  /* 0x0000000219057892 */ /* 0x000fc8000f8efcff */
[----:B------:R-:W-:-:S09]  /*2180*/  UISETP.NE.AND UP0, UPT, UR5, 0x2, UPT ;  /* 0x000000020500788c */ /* 0x000fd2000bf05270 */
[----:B------:R-:W-:Y:S05]  /*2190*/  BRA.U UP0, `(.L_x_29) ;  /* 0x0000000100047547 */ /* 0x000fea000b800000 */
[----:B------:R-:W-:Y:S05]  /*21a0*/  BPT.TRAP 0x1 ;  /* 0x000000040000795c */ /* 0x000fea0000300000 */
.L_x_29:
[----:B------:R-:W-:Y:S04]  /*21b0*/  BSSY.RECONVERGENT B0, `(.L_x_30) ;  /* 0x0000003000007945 */ /* 0x000fe80003800200 */
[----:B------:R-:W-:Y:S05]  /*21c0*/  @P2 BRA `(.L_x_31) ;  /* 0x0000000000042947 */ /* 0x000fea0003800000 */
[----:B------:R-:W-:Y:S05]  /*21d0*/  BPT.TRAP 0x1 ;  /* 0x000000040000795c */ /* 0x000fea0000300000 */
.L_x_31:
[----:B------:R-:W-:Y:S05]  /*21e0*/  BSYNC.RECONVERGENT B0 ;  /* 0x0000000000007941 */ /* 0x000fea0003800200 */
.L_x_30:
[----:B------:R-:W-:Y:S02]  /*21f0*/  UIADD3 UR5, UPT, UPT, UR4, 0x1, URZ ;  /* 0x0000000104057890 */ /* 0x000fe4000fffe0ff */
[----:B------:R-:W-:Y:S02]  /*2200*/  UIADD3 UR16, UP1, UPT, UR28, 0x80, URZ ;  /* 0x000000801c107890 */ /* 0x000fe4000ff3e0ff */
[----:B------:R-:W-:Y:S02]  /*2210*/  UISETP.NE.AND UP0, UPT, UR5, 0x36, UPT ;  /* 0x000000360500788c */ /* 0x000fe4000bf05270 */
[----:B------:R-:W-:Y:S02]  /*2220*/  USHF.L.U32 UR34, UR7, 0x5, URZ ;  /* 0x0000000507227899 */ /* 0x000fe400080006ff */
[----:B------:R-:W-:Y:S02]  /*2230*/  USEL UR9, URZ, 0x1, UP0 ;  /* 0x00000001ff097887 */ /* 0x000fe40008000000 */
[----:B------:R-:W-:-:S02]  /*2240*/  USEL UR5, UR5, URZ, UP0 ;  /* 0x000000ff05057287 */ /* 0x000fc40008000000 */
[----:B------:R-:W-:Y:S02]  /*2250*/  UIADD3 UR14, UP0, UPT, UR28, 0x180, URZ ;  /* 0x000001801c0e7890 */ /* 0x000fe4000ff1e0ff */
[----:B------:R-:W-:Y:S01]  /*2260*/  ULEA UR8, UR5, UR6, 0x3 ;  /* 0x0000000605087291 */ /* 0x000fe2000f8e18ff */
[----:B------:R-:W-:Y:S01]  /*2270*/  LOP3.LUT R12, R12, UR9, RZ, 0x3c, !PT ;  /* 0x000000090c0c7c12 */ /* 0x000fe2000f8e3cff */
[----:B------:R-:W-:Y:S02]  /*2280*/  UIADD3.X UR17, UPT, UPT, URZ, UR29, URZ, UP1, !UPT ;  /* 0x0000001dff117290 */ /* 0x000fe40008ffe4ff */
[----:B------:R-:W-:Y:S01]  /*2290*/  UIADD3.X UR15, UPT, UPT, URZ, UR29, URZ, UP0, !UPT ;  /* 0x0000001dff0f7290 */ /* 0x000fe200087fe4ff */
[----:B-1----:R-:W-:Y:S01]  /*22a0*/  SHF.L.U32 R0, R12, 0x1f, RZ ;  /* 0x0000001f0c007819 */ /* 0x002fe200000006ff */
[----:B------:R-:W-:Y:S01]  /*22b0*/  UMOV UR18, 0x0 ;  /* 0x0000000000127882 */ /* 0x000fe20000000000 */
[----:B------:R-:W-:Y:S01]  /*22c0*/  UMOV UR19, 0x10000000 ;  /* 0x1000000000137882 */ /* 0x000fe20000000000 */
[----:B------:R-:W-:Y:S01]  /*22d0*/  UMOV UR12, UR36 ;  /* 0x00000024000c7c82 */ /* 0x000fe20008000000 */
[----:B------:R3:W4:Y:S01]  /*22e0*/  SYNCS.PHASECHK.TRANS64.TRYWAIT P0, [UR8+0x1b0], R0 ;  /* 0x0001b000ff0075a7 */ /* 0x0007220008001108 */
[----:B------:R-:W-:Y:S01]  /*22f0*/  USHF.L.U32 UR8, UR4, 0xb, URZ ;  /* 0x0000000b04087899 */ /* 0x000fe200080006ff */
[----:B------:R-:W-:-:S02]  /*2300*/  UMOV UR9, UR33 ;  /* 0x0000002100097c82 */ /* 0x000fc40008000000 */
[----:B------:R-:W-:Y:S01]  /*2310*/  UMOV UR4, 0xff0000 ;  /* 0x00ff000000047882 */ /* 0x000fe20000000000 */
[----:B------:R-:W-:Y:S02]  /*2320*/  ULOP3.LUT UR32, UR8, UR21, URZ, 0xfc, !UPT ;  /* 0x0000001508207292 */ /* 0x000fe4000f8efcff */
[----:B------:R-:W-:Y:S02]  /*2330*/  UIADD3 UR8, UPT, UPT, UR6, 0x1d800, UR8 ;  /* 0x0001d80006087890 */ /* 0x000fe4000fffe008 */
[----:B------:R-:W-:Y:S01]  /*2340*/  UIADD3 UR32, UPT, UPT, UR6, 0x2800, UR32 ;  /* 0x0000280006207890 */ /* 0x000fe2000fffe020 */
[----:B------:R-:W-:Y:S01]  /*2350*/  UMOV UR10, UR34 ;  /* 0x00000022000a7c82 */ /* 0x000fe20008000000 */
[----:B------:R-:W-:Y:S01]  /*2360*/  UIADD3 UR7, UPT, UPT, UR7, 0x1, URZ ;  /* 0x0000000107077890 */ /* 0x000fe2000fffe0ff */
[----:B------:R-:W-:-:S03]  /*2370*/  UMOV UR13, UR24 ;  /* 0x00000018000d7c82 */ /* 0x000fc60008000000 */
[----:B------:R-:W-:-:S03]  /*2380*/  UISETP.NE.AND UP0, UPT, UR7, UR24, UPT ;  /* 0x000000180700728c */ /* 0x000fc6000bf05270 */
[----:B------:R1:W-:Y:S01]  /*2390*/  UTMALDG.3D.MULTICAST [UR32], [UR16], UR4, desc[UR18] ;  /* 0x00001220100073b4 */ /* 0x0003e20008011804 */
[----:B------:R3:W-:Y:S01]  /*23a0*/  UTMALDG.3D [UR8], [UR14], desc[UR18] ;  /* 0x000012080e0075b4 */ /* 0x0007e20008011000 */
[----:B-1----:R-:W-:-:S04]  /*23b0*/  UMOV UR4, UR5 ;  /* 0x0000000500047c82 */ /* 0x002fc80008000000 */
[----:B---3--:R-:W-:Y:S05]  /*23c0*/  BRA.U UP0, `(.L_x_32) ;  /* 0xfffffffd004c7547 */ /* 0x008fea000b83ffff */
.L_x_26:
[----:B------:R-:W-:Y:S01]  /*23d0*/  ULEA UR4, UR5, UR6, 0x3 ;  /* 0x0000000605047291 */ /* 0x000fe2000f8e18ff */
[----:B-1----:R-:W-:Y:S01]  /*23e0*/  SHF.L.U32 R0, R12, 0x1f, RZ ;  /* 0x0000001f0c007819 */ /* 0x002fe200000006ff */
[----:B------:R-:W-:Y:S01]  /*23f0*/  @!P1 SYNCS.ARRIVE.TRANS64.A1T0 RZ, [UR6+0x378], RZ ;  /* 0x000378ffffff99a7 */ /* 0x000fe20008100006 */
[----:B------:R-:W-:-:S06]  /*2400*/  UISETP.GT.AND UP0, UPT, UR42, UR41, UPT ;  /* 0x000000292a00728c */ /* 0x000fcc000bf04270 */
[----:B--2-4-:R1:W2:Y:S03]  /*2410*/  SYNCS.PHASECHK.TRANS64.TRYWAIT P0, [UR4+0x1b0], R0 ;  /* 0x0001b000ff0075a7 */ /* 0x0142a60008001104 */
[----:B------:R-:W-:Y:S05]  /*2420*/  BRA.U !UP0, `(.L_x_33) ;  /* 0x0000000108c07547 */ /* 0x000fea000b800000 */
[----:B------:R-:W-:Y:S01]  /*2430*/  UIADD3 UR26, UPT, UPT, UR43, UR13, URZ ;  /* 0x0000000d2b1a7290 */ /* 0x000fe2000fffe0ff */
[----:B------:R-:W-:-:S11]  /*2440*/  UMOV UR4, UR5 ;  /* 0x0000000500047c82 */ /* 0x000fd60008000000 */
.L_x_39:
[----:B------:R-:W-:Y:S01]  /*2450*/  ULEA UR17, UR4, UR6, 0x3 ;  /* 0x0000000604117291 */ /* 0x000fe2000f8e18ff */
[----:B--2---:R-:W-:Y:S01]  /*2460*/  @!P3 MOV R2, 0x1000 ;  /* 0x000010000002b802 */ /* 0x004fe20000000f00 */
[----:B--2-4-:R-:W-:Y:S10]  /*2470*/  @P0 BRA `(.L_x_34) ;  /* 0x00000000000c0947 */ /* 0x014ff40003800000 */
[----:B------:R-:W-:-:S04]  /*2480*/  SHF.L.U32 R3, R12, 0x1f, RZ ;  /* 0x0000001f0c037819 */ /* 0x000fc800000006ff */
[----:B------:R-:W2:Y:S02]  /*2490*/  SYNCS.PHASECHK.TRANS64.TRYWAIT P0, [UR17+0x1b0], R3 ;  /* 0x0001b003ff0075a7 */ /* 0x000ea40008001111 */
[----:B--2---:R-:W-:Y:S05]  /*24a0*/  @!P0 BRA `(.L_x_35) ;  /* 0x0000006400948947 */ /* 0x004fea0003800000 */
.L_x_34:
[----:B------:R2:W-:Y:S01]  /*24b0*/  @!P3 SYNCS.ARRIVE.TRANS64 RZ, [UR17], R2 ;  /* 0x00000002ffffb9a7 */ /* 0x0005e20008000011 */
[----:B------:R-:W-:-:S04]  /*24c0*/  ULOP3.LUT UR5, UR25, 0x2, URZ, 0xfc, !UPT ;  /* 0x0000000219057892 */ /* 0x000fc8000f8efcff */
[----:B------:R-:W-:-:S09]  /*24d0*/  UISETP.NE.AND UP0, UPT, UR5, 0x2, UPT ;  /* 0x000000020500788c */ /* 0x000fd2000bf05270 */
[----:B------:R-:W-:Y:S05]  /*24e0*/  BRA.U UP0, `(.L_x_36) ;  /* 0x0000000100047547 */ /* 0x000fea000b800000 */
[----:B------:R-:W-:Y:S05]  /*24f0*/  BPT.TRAP 0x1 ;  /* 0x000000040000795c */ /* 0x000fea0000300000 */
.L_x_36:
[----:B------:R-:W-:Y:S04]  /*2500*/  BSSY.RECONVERGENT B0, `(.L_x_37) ;  /* 0x0000003000007945 */ /* 0x000fe80003800200 */
[----:B------:R-:W-:Y:S05]  /*2510*/  @P2 BRA `(.L_x_38) ;  /* 0x0000000000042947 */ /* 0x000fea0003800000 */
[----:B------:R-:W-:Y:S05]  /*2520*/  BPT.TRAP 0x1 ;  /* 0x000000040000795c */ /* 0x000fea0000300000 */
.L_x_38:
[----:B------:R-:W-:Y:S05]  /*2530*/  BSYNC.RECONVERGENT B0 ;  /* 0x0000000000007941 */ /* 0x000fea0003800200 */
.L_x_37:
[----:B------:R-:W-:Y:S02]  /*2540*/  UIADD3 UR5, UPT, UPT, UR4, 0x1, URZ ;  /* 0x0000000104057890 */ /* 0x000fe4000fffe0ff */
[----:B------:R-:W-:Y:S02]  /*2550*/  UIADD3 UR14, UP1, UPT, UR28, 0x80, URZ ;  /* 0x000000801c0e7890 */ /* 0x000fe4000ff3e0ff */
[----:B------:R-:W-:Y:S02]  /*2560*/  UISETP.NE.AND UP0, UPT, UR5, 0x36, UPT ;  /* 0x000000360500788c */ /* 0x000fe4000bf05270 */
[----:B------:R-:W-:Y:S02]  /*2570*/  USHF.L.U32 UR18, UR13, 0x5, URZ ;  /* 0x000000050d127899 */ /* 0x000fe400080006ff */
[----:B------:R-:W-:Y:S02]  /*2580*/  USEL UR8, URZ, 0x1, UP0 ;  /* 0x00000001ff087887 */ /* 0x000fe40008000000 */
[----:B------:R-:W-:-:S02]  /*2590*/  USEL UR5, UR5, URZ, UP0 ;  /* 0x000000ff05057287 */ /* 0x000fc40008000000 */
[----:B------:R-:W-:Y:S02]  /*25a0*/  UIADD3 UR22, UP0, UPT, UR28, 0x180, URZ ;  /* 0x000001801c167890 */ /* 0x000fe4000ff1e0ff */
[----:B------:R-:W-:Y:S01]  /*25b0*/  LOP3.LUT R12, R12, UR8, RZ, 0x3c, !PT ;  /* 0x000000080c0c7c12 */ /* 0x000fe2000f8e3cff */
[----:B------:R-:W-:Y:S02]  /*25c0*/  USHF.L.U32 UR8, UR4, 0xb, URZ ;  /* 0x0000000b04087899 */ /* 0x000fe400080006ff */
[----:B------:R-:W-:Y:S01]  /*25d0*/  ULEA UR7, UR5, UR6, 0x3 ;  /* 0x0000000605077291 */ /* 0x000fe2000f8e18ff */
[----:B-1----:R-:W-:Y:S01]  /*25e0*/  SHF.L.U32 R0, R12, 0x1f, RZ ;  /* 0x0000001f0c007819 */ /* 0x002fe200000006ff */
[----:B------:R-:W-:Y:S02]  /*25f0*/  ULOP3.LUT UR16, UR8, UR21, URZ, 0xfc, !UPT ;  /* 0x0000001508107292 */ /* 0x000fe4000f8efcff */
[----:B------:R-:W-:Y:S02]  /*2600*/  UIADD3.X UR15, UPT, UPT, URZ, UR29, URZ, UP1, !UPT ;  /* 0x0000001dff0f7290 */ /* 0x000fe40008ffe4ff */
[----:B------:R-:W-:-:S02]  /*2610*/  UIADD3 UR16, UPT, UPT, UR6, 0x2800, UR16 ;  /* 0x0000280006107890 */ /* 0x000fc4000fffe010 */
[----:B------:R-:W-:Y:S01]  /*2620*/  UIADD3 UR8, UPT, UPT, UR6, 0x1d800, UR8 ;  /* 0x0001d80006087890 */ /* 0x000fe2000fffe008 */
[----:B------:R3:W4:Y:S01]  /*2630*/  SYNCS.PHASECHK.TRANS64.TRYWAIT P0, [UR7+0x1b0], R0 ;  /* 0x0001b000ff0075a7 */ /* 0x0007220008001107 */
[----:B------:R-:W-:Y:S01]  /*2640*/  UIADD3.X UR23, UPT, UPT, URZ, UR29, URZ, UP0, !UPT ;  /* 0x0000001dff177290 */ /* 0x000fe200087fe4ff */
[----:B------:R-:W-:Y:S01]  /*2650*/  UMOV UR4, 0xff0000 ;  /* 0x00ff000000047882 */ /* 0x000fe20000000000 */
[----:B------:R-:W-:Y:S01]  /*2660*/  UMOV UR30, 0x0 ;  /* 0x00000000001e7882 */ /* 0x000fe20000000000 */
[----:B------:R-:W-:Y:S01]  /*2670*/  UMOV UR31, 0x10000000 ;  /* 0x10000000001f7882 */ /* 0x000fe20000000000 */
[----:B------:R-:W-:Y:S01]  /*2680*/  UMOV UR19, UR35 ;  /* 0x0000002300137c82 */ /* 0x000fe20008000000 */
[----:B------:R-:W-:Y:S01]  /*2690*/  UMOV UR20, UR36 ;  /* 0x0000002400147c82 */ /* 0x000fe20008000000 */
[----:B------:R-:W-:Y:S01]  /*26a0*/  UMOV UR12, UR36 ;  /* 0x00000024000c7c82 */ /* 0x000fe20008000000 */
[----:B------:R-:W-:Y:S01]  /*26b0*/  UMOV UR9, UR17 ;  /* 0x0000001100097c82 */ /* 0x000fe20008000000 */
[----:B------:R-:W-:Y:S01]  /*26c0*/  UMOV UR10, UR18 ;  /* 0x00000012000a7c82 */ /* 0x000fe20008000000 */
[----:B------:R1:W-:Y:S01]  /*26d0*/  UTMALDG.3D.MULTICAST [UR16], [UR14], UR4, desc[UR30] ;  /* 0x00001e100e0073b4 */ /* 0x0003e20008011804 */
[----:B------:R-:W-:-:S04]  /*26e0*/  UIADD3 UR13, UPT, UPT, UR13, 0x1, URZ ;  /* 0x000000010d0d7890 */ /* 0x000fc8000fffe0ff */
[----:B------:R-:W-:Y:S01]  /*26f0*/  UISETP.NE.AND UP0, UPT, UR13, UR26, UPT ;  /* 0x0000001a0d00728c */ /* 0x000fe2000bf05270 */
[----:B------:R3:W-:Y:S01]  /*2700*/  UTMALDG.3D [UR8], [UR22], desc[UR30] ;  /* 0x00001e08160075b4 */ /* 0x0007e20008011000 */
[----:B-1----:R-:W-:-:S07]  /*2710*/  UMOV UR4, UR5 ;  /* 0x0000000500047c82 */ /* 0x002fce0008000000 */
[----:B---3--:R-:W-:Y:S05]  /*2720*/  BRA.U UP0, `(.L_x_39) ;  /* 0xfffffffd00487547 */ /* 0x008fea000b83ffff */
.L_x_33:
[C---:B------:R-:W-:Y:S01]  /*2730*/  LEA R3, R11.reuse, UR6, 0x3 ;  /* 0x000000060b037c11 */ /* 0x040fe2000f8e18ff */
[----:B------:R-:W-:Y:S01]  /*2740*/  NOP ;  /* 0x0000000000007918 */ /* 0x000fe20000000000 */
[----:B-1----:R-:W-:Y:S02]  /*2750*/  SHF.L.U32 R0, R10, 0x1f, RZ ;  /* 0x0000001f0a007819 */ /* 0x002fe400000006ff */
[----:B------:R-:W-:Y:S02]  /*2760*/  LEA R4, R11, UR6, 0x4 ;  /* 0x000000060b047c11 */ /* 0x000fe4000f8e20ff */
[----:B--2-4-:R-:W1:Y:S02]  /*2770*/  SYNCS.PHASECHK.TRANS64.TRYWAIT P0, [R3+URZ+0x380], R0 ;  /* 0x00038000030075a7 */ /* 0x014e6400080011ff */
[----:B-1----:R-:W-:Y:S05]  /*2780*/  @!P0 BRA `(.L_x_40) ;  /* 0x0000006000f48947 */ /* 0x002fea0003800000 */
.L_x_156:
[----:B------:R-:W2:Y:S01]  /*2790*/  LDS.128 R4, [R4+0x410] ;  /* 0x0004100004047984 */ /* 0x000ea20000000c00 */
[----:B------:R-:W-:Y:S01]  /*27a0*/  UISETP.GE.AND UP0, UPT, UR40, 0x1, UPT ;  /* 0x000000012800788c */ /* 0x000fe2000bf06270 */
[----:B------:R-:W-:Y:S01]  /*27b0*/  @!PT LDS RZ, [RZ] ;  /* 0x00000000fffff984 */ /* 0x000fe20000000800 */
[----:B------:R-:W-:Y:S01]  /*27c0*/  @!PT LDS RZ, [RZ] ;  /* 0x00000000fffff984 */ /* 0x000fe20000000800 */
[----:B------:R-:W-:Y:S01]  /*27d0*/  @!PT LDS RZ, [RZ] ;  /* 0x00000000fffff984 */ /* 0x000fe20000000800 */
[----:B------:R-:W-:Y:S01]  /*27e0*/  @!PT LDS RZ, [RZ] ;  /* 0x00000000fffff984 */ /* 0x000fe20000000800 */
[----:B------:R3:W-:Y:S06]  /*27f0*/  MEMBAR.ALL.CTA ;  /* 0x0000000000007992 */ /* 0x0007ec0000008000 */
[----:B---3--:R-:W3:Y:S01]  /*2800*/  FENCE.VIEW.ASYNC.S ;  /* 0x00000000000073c6 */ /* 0x008ee20000000000 */
[----:B--2---:R-:W-:-:S13]  /*2810*/  LOP3.LUT P0, RZ, R6, 0x1, RZ, 0xc0, !PT ;  /* 0x0000000106ff7812 */ /* 0x004fda000780c0ff */
[----:B---3--:R-:W-:Y:S01]  /*2820*/  VOTEU.ANY UP1, P0 ;  /* 0x0000000000ff7886 */ /* 0x008fe20000020100 */
[----:B------:R-:W-:-:S13]  /*2830*/  PLOP3.LUT P0, PT, PT, PT, UP1, 0x80, 0x8 ;  /* 0x000000000008781c */ /* 0x000fda0003f0f018 */
[----:B-1----:R-:W-:Y:S02]  /*2840*/  @P0 LOP3.LUT R0, R5, 0xffff, RZ, 0xc0, !PT ;  /* 0x0000ffff05000812 */ /* 0x002fe400078ec0ff */
[----:B------:R-:W-:Y:S02]  /*2850*/  @P0 MOV R2, R4 ;  /* 0x0000000400020202 */ /* 0x000fe40000000f00 */
[----:B------:R-:W-:Y:S01]  /*2860*/  @P0 R2UR UR7, R0 ;  /* 0x00000000000702ca */ /* 0x000fe200000e0000 */
[----:B------:R-:W-:Y:S01]  /*2870*/  VIADD R0, R3, 0x390 ;  /* 0x0000039003007836 */ /* 0x000fe20000000000 */
[----:B------:R-:W-:Y:S02]  /*2880*/  @P0 SHF.R.U32.HI R4, RZ, 0x10, R5 ;  /* 0x00000010ff040819 */ /* 0x000fe40000011605 */
[----:B------:R-:W-:Y:S02]  /*2890*/  @P0 R2UR UR8, R2 ;  /* 0x00000000020802ca */ /* 0x000fe400000e0000 */
[----:B------:R-:W-:-:S02]  /*28a0*/  PRMT R0, RZ, 0x654, R0 ;  /* 0x00000654ff007816 */ /* 0x000fc40000000000 */
[----:B------:R-:W-:Y:S02]  /*28b0*/  @P0 R2UR UR4, R4 ;  /* 0x00000000040402ca */ /* 0x000fe400000e0000 */
[----:B------:R1:W-:Y:S03]  /*28c0*/  SYNCS.ARRIVE.TRANS64.RED.A1T0 RZ, [R0+URZ], RZ ;  /* 0x000000ff00ff79a7 */ /* 0x0003e600081004ff */
[----:B------:R-:W-:-:S04]  /*28d0*/  @UP1 UMOV UR27, UR7 ;  /* 0x00000007001b1c82 */ /* 0x000fc80008000000 */
[----:B------:R-:W-:-:S04]  /*28e0*/  @UP1 UMOV UR37, UR8 ;  /* 0x0000000800251c82 */ /* 0x000fc80008000000 */
[----:B------:R-:W-:Y:S01]  /*28f0*/  @UP1 UMOV UR36, UR4 ;  /* 0x0000000400241c82 */ /* 0x000fe20008000000 */
[----:B------:R-:W-:Y:S05]  /*2900*/  BRA.U !UP0, `(.L_x_41) ;  /* 0x0000000108d47547 */ /* 0x000fea000b800000 */
[----:B------:R-:W2:Y:S01]  /*2910*/  LDCU.128 UR12, c[0x0][0xb10] ;  /* 0x00016200ff0c77ac */ /* 0x000ea20008000c00 */
[----:B------:R-:W3:Y:S01]  /*2920*/  LDCU UR26, c[0x0][0xb20] ;  /* 0x00016400ff1a77ac */ /* 0x000ee20008000800 */
[----:B------:R-:W4:Y:S01]  /*2930*/  LDCU UR20, c[0x0][0xb0c] ;  /* 0x00016180ff1477ac */ /* 0x000f220008000800 */
[----:B------:R-:W1:Y:S01]  /*2940*/  LDCU.64 UR10, c[0x0][0xb28] ;  /* 0x00016500ff0a77ac */ /* 0x000e620008000a00 */
[----:B------:R-:W-:Y:S02]  /*2950*/  UISETP.NE.AND UP3, UPT, UR40, 0x1, UPT ;  /* 0x000000012800788c */ /* 0x000fe4000bf65270 */
[----:B--2---:R-:W-:Y:S02]  /*2960*/  UIMAD.WIDE.U32 UR16, UR38, UR15, URZ ;  /* 0x0000000f261072a5 */ /* 0x004fe4000f8e00ff */
[----:B------:R-:W-:Y:S02]  /*2970*/  UIMAD.WIDE.U32 UR8, UR39, UR12, URZ ;  /* 0x0000000c270872a5 */ /* 0x000fe4000f8e00ff */
[----:B------:R-:W-:-:S02]  /*2980*/  UISETP.NE.AND UP0, UPT, UR14, 0x1, UPT ;  /* 0x000000010e00788c */ /* 0x000fc4000bf05270 */
[----:B------:R-:W-:Y:S01]  /*2990*/  UIMAD.WIDE.U32 UR22, UR27, UR15, URZ ;  /* 0x0000000f1b1672a5 */ /* 0x000fe2000f8e00ff */
[----:B------:R-:W-:Y:S02]  /*29a0*/  UMOV UR16, UR17 ;  /* 0x0000001100107c82 */ /* 0x000fe40008000000 */
[----:B------:R-:W-:Y:S01]  /*29b0*/  UMOV UR8, UR9 ;  /* 0x0000000900087c82 */ /* 0x000fe20008000000 */
[----:B---3--:R-:W-:Y:S02]  /*29c0*/  USHF.R.U32.HI UR16, URZ, UR26, UR16 ;  /* 0x0000001aff107299 */ /* 0x008fe40008011610 */
[----:B----4-:R-:W-:Y:S02]  /*29d0*/  UISETP.NE.AND UP2, UPT, UR20, 0x1, UPT ;  /* 0x000000011400788c */ /* 0x010fe4000bf45270 */
[----:B------:R-:W-:Y:S02]  /*29e0*/  USHF.R.U32.HI UR8, URZ, UR13, UR8 ;  /* 0x0000000dff087299 */ /* 0x000fe40008011608 */
[----:B------:R-:W-:-:S02]  /*29f0*/  USEL UR7, UR38, UR16, !UP0 ;  /* 0x0000001026077287 */ /* 0x000fc4000c000000 */
[----:B------:R-:W-:Y:S02]  /*2a00*/  USEL UR8, UR39, UR8, !UP2 ;  /* 0x0000000827087287 */ /* 0x000fe4000d000000 */
[----:B-1----:R-:W-:Y:S01]  /*2a10*/  UIMAD.WIDE.U32 UR16, UR7, UR10, URZ ;  /* 0x0000000a071072a5 */ /* 0x002fe2000f8e00ff */
[----:B------:R-:W-:Y:S01]  /*2a20*/  UMOV UR4, UR23 ;  /* 0x0000001700047c82 */ /* 0x000fe20008000000 */
[----:B------:R-:W-:Y:S02]  /*2a30*/  UIMAD.WIDE.U32 UR18, UR37, UR12, URZ ;  /* 0x0000000c251272a5 */ /* 0x000fe4000f8e00ff */
[----:B------:R-:W-:-:S03]  /*2a40*/  UIMAD.WIDE.U32 UR22, UR8, UR10, URZ ;  /* 0x0000000a081672a5 */ /* 0x000fc6000f8e00ff */
[----:B------:R-:W-:Y:S01]  /*2a50*/  UMOV UR16, UR17 ;  /* 0x0000001100107c82 */ /* 0x000fe20008000000 */
[----:B------:R-:W-:Y:S02]  /*2a60*/  USHF.R.U32.HI UR4, URZ, UR26, UR4 ;  /* 0x0000001aff047299 */ /* 0x000fe40008011604 */
[----:B------:R-:W-:Y:S01]  /*2a70*/  @UP3 USHF.R.U32.HI UR7, URZ, UR11, UR16 ;  /* 0x0000000bff073299 */ /* 0x000fe20008011610 */
[----:B------:R-:W-:Y:S01]  /*2a80*/  UMOV UR18, UR19 ;  /* 0x0000001300127c82 */ /* 0x000fe20008000000 */
[----:B------:R-:W-:Y:S01]  /*2a90*/  UMOV UR22, UR23 ;  /* 0x0000001700167c82 */ /* 0x000fe20008000000 */
[----:B------:R-:W-:Y:S02]  /*2aa0*/  USHF.R.U32.HI UR13, URZ, UR13, UR18 ;  /* 0x0000000dff0d7299 */ /* 0x000fe40008011612 */
[----:B------:R-:W-:Y:S02]  /*2ab0*/  USEL UR4, UR27, UR4, !UP0 ;  /* 0x000000041b047287 */ /* 0x000fe4000c000000 */
[----:B------:R-:W-:-:S02]  /*2ac0*/  @UP3 USHF.R.U32.HI UR8, URZ, UR11, UR22 ;  /* 0x0000000bff083299 */ /* 0x000fc40008011616 */
[----:B------:R-:W-:Y:S02]  /*2ad0*/  UIMAD UR9, UR40, UR7, URZ ;  /* 0x00000007280972a4 */ /* 0x000fe4000f8e02ff */
[----:B------:R-:W-:Y:S02]  /*2ae0*/  USEL UR7, UR37, UR13, !UP2 ;  /* 0x0000000d25077287 */ /* 0x000fe4000d000000 */
[----:B------:R-:W-:Y:S02]  /*2af0*/  UIMAD UR12, UR40, UR8, URZ ;  /* 0x00000008280c72a4 */ /* 0x000fe4000f8e02ff */
[----:B------:R-:W-:Y:S02]  /*2b00*/  UISETP.GE.AND UP0, UPT, UR4, UR9, UPT ;  /* 0x000000090400728c */ /* 0x000fe4000bf06270 */
[----:B------:R-:W-:Y:S02]  /*2b10*/  UIMAD.WIDE.U32 UR16, UR4, UR10, URZ ;  /* 0x0000000a041072a5 */ /* 0x000fe4000f8e00ff */
[----:B------:R-:W-:-:S02]  /*2b20*/  UISETP.GE.OR UP0, UPT, UR7, UR12, UP0 ;  /* 0x0000000c0700728c */ /* 0x000fc40008706670 */
        /* <DEDUP_REMOVED lines=19> */
.L_x_41:
[----:B------:R-:W2:Y:S02]  /*2c60*/  LDCU UR4, c[0x0][0xb30] ;  /* 0x00016600ff0477ac */ /* 0x000ea40008000800 */
[----:B--2---:R-:W-:-:S09]  /*2c70*/  UISETP.NE.AND UP0, UPT, UR4, 0x1, UPT ;  /* 0x000000010400788c */ /* 0x004fd2000bf05270 */
[----:B------:R-:W-:Y:S05]  /*2c80*/  BRA.U UP0, `(.L_x_42) ;  /* 0x0000000100447547 */ /* 0x000fea000b800000 */
[----:B------:R-:W2:Y:S01]  /*2c90*/  LDCU.128 UR12, c[0x0][0xb10] ;  /* 0x00016200ff0c77ac */ /* 0x000ea20008000c00 */
[----:B------:R-:W3:Y:S01]  /*2ca0*/  LDCU UR16, c[0x0][0xb0c] ;  /* 0x00016180ff1077ac */ /* 0x000ee20008000800 */
[----:B------:R-:W4:Y:S01]  /*2cb0*/  LDCU UR17, c[0x0][0xb20] ;  /* 0x00016400ff1177ac */ /* 0x000f220008000800 */
[----:B--2---:R-:W-:Y:S02]  /*2cc0*/  UIMAD.WIDE.U32 UR10, UR37, UR12, URZ ;  /* 0x0000000c250a72a5 */ /* 0x004fe4000f8e00ff */
[----:B------:R-:W-:Y:S02]  /*2cd0*/  UIMAD.WIDE.U32 UR8, UR27, UR15, URZ ;  /* 0x0000000f1b0872a5 */ /* 0x000fe4000f8e00ff */
[----:B---3--:R-:W-:Y:S02]  /*2ce0*/  UISETP.NE.AND UP2, UPT, UR16, 0x1, UPT ;  /* 0x000000011000788c */ /* 0x008fe4000bf45270 */
[----:B------:R-:W-:Y:S01]  /*2cf0*/  UISETP.NE.AND UP0, UPT, UR14, 0x1, UPT ;  /* 0x000000010e00788c */ /* 0x000fe2000bf05270 */
[----:B------:R-:W-:-:S02]  /*2d00*/  UMOV UR7, UR11 ;  /* 0x0000000b00077c82 */ /* 0x000fc40008000000 */
[----:B------:R-:W-:Y:S01]  /*2d10*/  UMOV UR4, UR9 ;  /* 0x0000000900047c82 */ /* 0x000fe20008000000 */
[----:B------:R-:W-:Y:S02]  /*2d20*/  USHF.R.U32.HI UR7, URZ, UR13, UR7 ;  /* 0x0000000dff077299 */ /* 0x000fe40008011607 */
[----:B----4-:R-:W-:Y:S02]  /*2d30*/  USHF.R.U32.HI UR4, URZ, UR17, UR4 ;  /* 0x00000011ff047299 */ /* 0x010fe40008011604 */
[----:B------:R-:W-:Y:S02]  /*2d40*/  USEL UR7, UR37, UR7, !UP2 ;  /* 0x0000000725077287 */ /* 0x000fe4000d000000 */
[----:B------:R-:W-:-:S04]  /*2d50*/  USEL UR4, UR27, UR4, !UP0 ;  /* 0x000000041b047287 */ /* 0x000fc8000c000000 */
[----:B------:R-:W-:Y:S02]  /*2d60*/  UIADD3 UR8, UPT, UPT, UR7, -UR4, URZ ;  /* 0x8000000407087290 */ /* 0x000fe4000fffe0ff */
[----:B------:R-:W-:Y:S02]  /*2d70*/  UIADD3 UR4, UPT, UPT, -UR7, UR4, URZ ;  /* 0x0000000407047290 */ /* 0x000fe4000fffe1ff */
[----:B------:R-:W-:Y:S02]  /*2d80*/  UIMAD UR27, UR8, UR14, UR27 ;  /* 0x0000000e081b72a4 */ /* 0x000fe4000f8e021b */
[----:B------:R-:W-:-:S12]  /*2d90*/  UIMAD UR37, UR4, UR16, UR37 ;  /* 0x00000010042572a4 */ /* 0x000fd8000f8e0225 */
.L_x_42:
[----:B------:R-:W-:Y:S01]  /*2da0*/  VIADD R11, R11, 0x1 ;  /* 0x000000010b0b7836 */ /* 0x000fe20000000000 */
[----:B------:R-:W-:Y:S01]  /*2db0*/  PLOP3.LUT P1, PT, PT, PT, PT, 0x80, 0x8 ;  /* 0x000000000008781c */ /* 0x000fe20003f2f070 */
[----:B------:R-:W-:Y:S02]  /*2dc0*/  UIADD3 UR46, UPT, UPT, UR37, UR60, URZ ;  /* 0x0000003c252e7290 */ /* 0x000fe4000fffe0ff */
[----:B------:R-:W-:Y:S01]  /*2dd0*/  UIADD3 UR45, UPT, UPT, UR27, UR57, URZ ;  /* 0x000000391b2d7290 */ /* 0x000fe2000fffe0ff */
[----:B------:R-:W-:-:S04]  /*2de0*/  ISETP.NE.AND P0, PT, R11, 0x2, PT ;  /* 0x000000020b00780c */ /* 0x000fc80003f05270 */
[----:B-1----:R-:W-:Y:S02]  /*2df0*/  SEL R0, RZ, 0x1, P0 ;  /* 0x00000001ff007807 */ /* 0x002fe40000000000 */
[----:B------:R-:W-:Y:S02]  /*2e00*/  SEL R11, R11, RZ, P0 ;  /* 0x000000ff0b0b7207 */ /* 0x000fe40000000000 */
[----:B------:R-:W-:Y:S01]  /*2e10*/  LOP3.LUT R10, R10, R0, RZ, 0x3c, !PT ;  /* 0x000000000a0a7212 */ /* 0x000fe200078e3cff */
[----:B------:R-:W-:Y:S06]  /*2e20*/  BRA.U UP1, `(.L_x_43) ;  /* 0xfffffff101447547 */ /* 0x000fec000b83ffff */
[----:B------:R-:W-:Y:S01]  /*2e30*/  UIADD3 UR7, UPT, UPT, UR6, 0x1b0, URZ ;  /* 0x000001b006077890 */ /* 0x000fe2000fffe0ff */
[----:B------:R-:W-:-:S03]  /*2e40*/  SHF.L.U32 R2, R12, 0x1f, RZ ;  /* 0x0000001f0c027819 */ /* 0x000fc600000006ff */
[----:B------:R-:W-:-:S09]  /*2e50*/  ULEA UR4, UR5, UR7, 0x3 ;  /* 0x0000000705047291 */ /* 0x000fd2000f8e18ff */
[----:B------:R-:W1:Y:S02]  /*2e60*/  SYNCS.PHASECHK.TRANS64.TRYWAIT P0, [UR4], R2 ;  /* 0x00000002ff0075a7 */ /* 0x000e640008001104 */
[----:B-1----:R-:W-:Y:S05]  /*2e70*/  @!P0 BRA `(.L_x_44) ;  /* 0x0000005c004c8947 */ /* 0x002fea0003800000 */
.L_x_158:
[----:B------:R-:W-:-:S04]  /*2e80*/  UIADD3 UR4, UPT, UPT, UR5, 0x1, URZ ;  /* 0x0000000105047890 */ /* 0x000fc8000fffe0ff */
[----:B------:R-:W-:-:S04]  /*2e90*/  UISETP.NE.AND UP0, UPT, UR4, 0x36, UPT ;  /* 0x000000360400788c */ /* 0x000fc8000bf05270 */
[----:B------:R-:W-:Y:S02]  /*2ea0*/  USEL UR6, URZ, 0x1, UP0 ;  /* 0x00000001ff067887 */ /* 0x000fe40008000000 */
[----:B------:R-:W-:-:S04]  /*2eb0*/  USEL UR4, UR4, URZ, UP0 ;  /* 0x000000ff04047287 */ /* 0x000fc80008000000 */
[----:B------:R-:W-:Y:S01]  /*2ec0*/  ULEA UR5, UR4, UR7, 0x3 ;  /* 0x0000000704057291 */ /* 0x000fe2000f8e18ff */
[----:B-1----:R-:W-:-:S04]  /*2ed0*/  LOP3.LUT R2, R12, UR6, RZ, 0x3c, !PT ;  /* 0x000000060c027c12 */ /* 0x002fc8000f8e3cff */
[----:B------:R-:W-:-:S04]  /*2ee0*/  SHF.L.U32 R3, R2, 0x1f, RZ ;  /* 0x0000001f02037819 */ /* 0x000fc800000006ff */
[----:B------:R-:W1:Y:S02]  /*2ef0*/  SYNCS.PHASECHK.TRANS64.TRYWAIT P0, [UR5], R3 ;  /* 0x00000003ff0075a7 */ /* 0x000e640008001105 */
[----:B-1----:R-:W-:Y:S05]  /*2f00*/  @!P0 BRA `(.L_x_45) ;  /* 0x0000005c00408947 */ /* 0x002fea0003800000 */
.L_x_160:
[----:B------:R-:W-:-:S04]  /*2f10*/  UIADD3 UR4, UPT, UPT, UR4, 0x1, URZ ;  /* 0x0000000104047890 */ /* 0x000fc8000fffe0ff */
[----:B------:R-:W-:-:S04]  /*2f20*/  UISETP.NE.AND UP0, UPT, UR4, 0x36, UPT ;  /* 0x000000360400788c */ /* 0x000fc8000bf05270 */
[----:B------:R-:W-:Y:S02]  /*2f30*/  USEL UR6, URZ, 0x1, UP0 ;  /* 0x00000001ff067887 */ /* 0x000fe40008000000 */
[----:B------:R-:W-:-:S04]  /*2f40*/  USEL UR4, UR4, URZ, UP0 ;  /* 0x000000ff04047287 */ /* 0x000fc80008000000 */
[----:B------:R-:W-:Y:S01]  /*2f50*/  ULEA UR5, UR4, UR7, 0x3 ;  /* 0x0000000704057291 */ /* 0x000fe2000f8e18ff */
[----:B------:R-:W-:-:S04]  /*2f60*/  LOP3.LUT R2, R2, UR6, RZ, 0x3c, !PT ;  /* 0x0000000602027c12 */ /* 0x000fc8000f8e3cff */
[----:B-1----:R-:W-:-:S04]  /*2f70*/  SHF.L.U32 R3, R2, 0x1f, RZ ;  /* 0x0000001f02037819 */ /* 0x002fc800000006ff */
[----:B------:R-:W1:Y:S02]  /*2f80*/  SYNCS.PHASECHK.TRANS64.TRYWAIT P0, [UR5], R3 ;  /* 0x00000003ff0075a7 */ /* 0x000e640008001105 */
[----:B-1----:R-:W-:Y:S05]  /*2f90*/  @!P0 BRA `(.L_x_46) ;  /* 0x0000005c00348947 */ /* 0x002fea0003800000 */
.L_x_162:
        /* <DEDUP_REMOVED lines=9> */
.L_x_164:
        /* <DEDUP_REMOVED lines=9> */
.L_x_166:
        /* <DEDUP_REMOVED lines=9> */
.L_x_168:
        /* <DEDUP_REMOVED lines=9> */
.L_x_170:
        /* <DEDUP_REMOVED lines=9> */
.L_x_172:
        /* <DEDUP_REMOVED lines=9> */
.L_x_174:
        /* <DEDUP_REMOVED lines=9> */
.L_x_176:
        /* <DEDUP_REMOVED lines=9> */
.L_x_178:
        /* <DEDUP_REMOVED lines=9> */
.L_x_180:
        /* <DEDUP_REMOVED lines=9> */
.L_x_182:
        /* <DEDUP_REMOVED lines=9> */
.L_x_184:
        /* <DEDUP_REMOVED lines=9> */
.L_x_186:
        /* <DEDUP_REMOVED lines=9> */
.L_x_188:
        /* <DEDUP_REMOVED lines=9> */
.L_x_190:
        /* <DEDUP_REMOVED lines=9> */
.L_x_192:
        /* <DEDUP_REMOVED lines=9> */
.L_x_194:
        /* <DEDUP_REMOVED lines=9> */
.L_x_196:
        /* <DEDUP_REMOVED lines=9> */
.L_x_198:
        /* <DEDUP_REMOVED lines=9> */
.L_x_200:
        /* <DEDUP_REMOVED lines=9> */
.L_x_202:
        /* <DEDUP_REMOVED lines=9> */
.L_x_204:
        /* <DEDUP_REMOVED lines=9> */
.L_x_206:
        /* <DEDUP_REMOVED lines=9> */
.L_x_208:
        /* <DEDUP_REMOVED lines=9> */
.L_x_210:
        /* <DEDUP_REMOVED lines=9> */
.L_x_212:
        /* <DEDUP_REMOVED lines=9> */
.L_x_214:
        /* <DEDUP_REMOVED lines=9> */
.L_x_216:
        /* <DEDUP_REMOVED lines=9> */
.L_x_218:
        /* <DEDUP_REMOVED lines=9> */
.L_x_220:
        /* <DEDUP_REMOVED lines=9> */
.L_x_222:
        /* <DEDUP_REMOVED lines=9> */
.L_x_224:
        /* <DEDUP_REMOVED lines=9> */
.L_x_226:
        /* <DEDUP_REMOVED lines=9> */
.L_x_228:
        /* <DEDUP_REMOVED lines=9> */
.L_x_230:
        /* <DEDUP_REMOVED lines=9> */
.L_x_232:
        /* <DEDUP_REMOVED lines=9> */
.L_x_234:
        /* <DEDUP_REMOVED lines=9> */
.L_x_236:
        /* <DEDUP_REMOVED lines=9> */
.L_x_238:
        /* <DEDUP_REMOVED lines=9> */
.L_x_240:
        /* <DEDUP_REMOVED lines=9> */
.L_x_242:
        /* <DEDUP_REMOVED lines=9> */
.L_x_244:
        /* <DEDUP_REMOVED lines=9> */
.L_x_246:
        /* <DEDUP_REMOVED lines=9> */
.L_x_248:
        /* <DEDUP_REMOVED lines=9> */
.L_x_250:
        /* <DEDUP_REMOVED lines=9> */
.L_x_252:
        /* <DEDUP_REMOVED lines=9> */
.L_x_254:
        /* <DEDUP_REMOVED lines=9> */
.L_x_256:
        /* <DEDUP_REMOVED lines=9> */
.L_x_258:
        /* <DEDUP_REMOVED lines=9> */
.L_x_260:
        /* <DEDUP_REMOVED lines=9> */
.L_x_262:
[----:B------:R-:W-:-:S04]  /*4bc0*/  UIADD3 UR4, UPT, UPT, UR4, 0x1, URZ ;  /* 0x0000000104047890 */ /* 0x000fc8000fffe0ff */
[----:B------:R-:W-:-:S04]  /*4bd0*/  UISETP.NE.AND UP0, UPT, UR4, 0x36, UPT ;  /* 0x000000360400788c */ /* 0x000fc8000bf05270 */
[----:B------:R-:W-:Y:S02]  /*4be0*/  USEL UR5, URZ, 0x1, UP0 ;  /* 0x00000001ff057887 */ /* 0x000fe40008000000 */
[----:B------:R-:W-:-:S04]  /*4bf0*/  USEL UR4, UR4, URZ, UP0 ;  /* 0x000000ff04047287 */ /* 0x000fc80008000000 */
[----:B------:R-:W-:Y:S01]  /*4c00*/  ULEA UR4, UR4, UR7, 0x3 ;  /* 0x0000000704047291 */ /* 0x000fe2000f8e18ff */
[----:B------:R-:W-:-:S04]  /*4c10*/  LOP3.LUT R2, R2, UR5, RZ, 0x3c, !PT ;  /* 0x0000000502027c12 */ /* 0x000fc8000f8e3cff */
[----:B------:R-:W-:Y:S01]  /*4c20*/  SHF.L.U32 R2, R2, 0x1f, RZ ;  /* 0x0000001f02027819 */ /* 0x000fe200000006ff */
[----:B-1----:R-:W-:-:S07]  /*4c30*/  IMAD.U32 R0, RZ, RZ, UR4 ;  /* 0x00000004ff007e24 */ /* 0x002fce000f8e00ff */
.L_x_97:
[----:B-1----:R1:W2:Y:S02]  /*4c40*/  SYNCS.PHASECHK.TRANS64.TRYWAIT P0, [R0+URZ], R2 ;  /* 0x00000002000075a7 */ /* 0x0022a400080011ff */
[----:B--2---:R-:W-:Y:S05]  /*4c50*/  @!P0 NANOSLEEP.SYNCS 0x989680 ;  /* 0x009896800000895d */ /* 0x004fea0003900000 */
[----:B------:R-:W2:Y:S02]  /*4c60*/  @!P0 SYNCS.PHASECHK.TRANS64 P0, [R0+URZ], R2 ;  /* 0x00000002000085a7 */ /* 0x000ea400080010ff */
[----:B--2---:R-:W-:Y:S05]  /*4c70*/  @P0 EXIT ;  /* 0x000000000000094d */ /* 0x004fea0003800000 */
[----:B------:R-:W-:Y:S05]  /*4c80*/  BRA `(.L_x_97) ;  /* 0xfffffffc00ec7947 */ /* 0x000fea000383ffff */
.L_x_23:
[----:B------:R-:W-:-:S04]  /*4c90*/  UISETP.NE.AND UP0, UPT, UR48, URZ, UPT ;  /* 0x000000ff3000728c */ /* 0x000fc8000bf05270 */
[----:B------:R-:W-:-:S09]  /*4ca0*/  UISETP.NE.OR UP0, UPT, UR22, 0x1, UP0 ;  /* 0x000000011600788c */ /* 0x000fd20008705670 */
[----:B------:R-:W-:Y:S05]  /*4cb0*/  BRA.U UP0, `(.L_x_98) ;  /* 0x0000000500487547 */ /* 0x000fea000b800000 */
[----:B------:R-:W-:Y:S01]  /*4cc0*/  ISETP.GE.U32.AND P2, PT, R0, 0x8, PT ;  /* 0x000000080000780c */ /* 0x000fe20003f46070 */
[----:B------:R-:W-:Y:S01]  /*4cd0*/  IMAD.MOV.U32 R12, RZ, RZ, 0x1 ;  /* 0x00000001ff0c7424 */ /* 0x000fe200078e00ff */
[----:B------:R-:W-:Y:S02]  /*4ce0*/  CS2R R10, SRZ ;  /* 0x00000000000a7805 */ /* 0x000fe4000001ff00 */
[----:B------:R-:W-:Y:S01]  /*4cf0*/  CS2R R8, SRZ ;  /* 0x0000000000087805 */ /* 0x000fe2000001ff00 */
[----:B------:R-:W-:Y:S01]  /*4d00*/  UMOV UR6, 0x400 ;  /* 0x0000040000067882 */ /* 0x000fe20000000000 */
[----:B------:R-:W-:Y:S01]  /*4d10*/  UMOV UR5, URZ ;  /* 0x000000ff00057c82 */ /* 0x000fe20008000000 */
[----:B------:R-:W-:-:S12]  /*4d20*/  ULEA UR6, UR48, UR6, 0x18 ;  /* 0x0000000630067291 */ /* 0x000fd8000f8ec0ff */
.L_x_102:
[----:B------:R-:W-:Y:S02]  /*4d30*/  LEA R2, R8, UR6, 0x3 ;  /* 0x0000000608027c11 */ /* 0x000fe4000f8e18ff */
[----:B------:R-:W-:-:S03]  /*4d40*/  SHF.L.U32 R4, R9, 0x1f, RZ ;  /* 0x0000001f09047819 */ /* 0x000fc600000006ff */
[----:B------:R-:W-:Y:S01]  /*4d50*/  VIADD R5, R2, 0x3f0 ;  /* 0x000003f002057836 */ /* 0x000fe20000000000 */
[----:B------:R-:W1:Y:S02]  /*4d60*/  SYNCS.PHASECHK.TRANS64.TRYWAIT P0, [R2+URZ+0x3e0], R4 ;  /* 0x0003e004020075a7 */ /* 0x000e6400080011ff */
[----:B-1----:R-:W-:Y:S05]  /*4d70*/  @!P0 BRA `(.L_x_99) ;  /* 0x0000005000848947 */ /* 0x002fea0003800000 */
.L_x_263:
[----:B------:R-:W-:Y:S01]  /*4d80*/  ULEA UR4, UR5, UR6, 0x3 ;  /* 0x0000000605047291 */ /* 0x000fe2000f8e18ff */
[----:B-1----:R-:W-:Y:S01]  /*4d90*/  PRMT R2, RZ, 0x654, R5 ;  /* 0x00000654ff027816 */ /* 0x002fe20000000005 */
[----:B------:R-:W-:Y:S01]  /*4da0*/  @!P2 IMAD.MOV.U32 R4, RZ, RZ, 0x10 ;  /* 0x00000010ff04a424 */ /* 0x000fe200078e00ff */
[----:B------:R-:W-:Y:S01]  /*4db0*/  SHF.L.U32 R5, R12, 0x1f, RZ ;  /* 0x0000001f0c057819 */ /* 0x000fe200000006ff */
[----:B------:R-:W-:Y:S01]  /*4dc0*/  UIADD3 UR7, UPT, UPT, UR4, 0x380, URZ ;  /* 0x0000038004077890 */ /* 0x000fe2000fffe0ff */
[----:B------:R1:W-:Y:S05]  /*4dd0*/  SYNCS.ARRIVE.TRANS64.RED.A1T0 RZ, [R2+URZ], RZ ;  /* 0x000000ff02ff79a7 */ /* 0x0003ea00081004ff */
[----:B------:R-:W-:Y:S01]  /*4de0*/  IMAD.U32 R6, RZ, RZ, UR7 ;  /* 0x00000007ff067e24 */ /* 0x000fe2000f8e00ff */
[----:B------:R-:W2:Y:S04]  /*4df0*/  SYNCS.PHASECHK.TRANS64.TRYWAIT P0, [UR4+0x390], R5 ;  /* 0x00039005ff0075a7 */ /* 0x000ea80008001104 */
[----:B------:R-:W-:Y:S01]  /*4e00*/  PRMT R6, R0, 0x654, R6 ;  /* 0x0000065400067816 */ /* 0x000fe20000000006 */
[----:B-12---:R-:W-:Y:S06]  /*4e10*/  @!P0 BRA `(.L_x_100) ;  /* 0x0000005000708947 */ /* 0x006fec0003800000 */
.L_x_265:
[----:B------:R-:W-:Y:S01]  /*4e20*/  ULEA UR8, UR5, UR6, 0x4 ;  /* 0x0000000605087291 */ /* 0x000fe2000f8e20ff */
[----:B------:R-:W-:Y:S01]  /*4e30*/  SEL R3, R6, R3, !P2 ;  /* 0x0000000306037207 */ /* 0x000fe20005000000 */
[----:B------:R-:W-:Y:S01]  /*4e40*/  UIADD3 UR9, UPT, UPT, UR4, 0x380, URZ ;  /* 0x0000038004097890 */ /* 0x000fe2000fffe0ff */
[----:B-1----:R-:W-:Y:S01]  /*4e50*/  LEA R2, R11, UR6, 0x3 ;  /* 0x000000060b027c11 */ /* 0x002fe2000f8e18ff */
[----:B------:R-:W-:Y:S01]  /*4e60*/  UIADD3 UR8, UPT, UPT, UR8, 0x410, URZ ;  /* 0x0000041008087890 */ /* 0x000fe2000fffe0ff */
[----:B------:R1:W-:Y:S01]  /*4e70*/  @!P2 SYNCS.ARRIVE.TRANS64.RED RZ, [R3+URZ], R4 ;  /* 0x0000000403ffa9a7 */ /* 0x0003e200080004ff */
[----:B------:R-:W-:Y:S01]  /*4e80*/  UIADD3 UR4, UPT, UPT, UR5, 0x1, URZ ;  /* 0x0000000105047890 */ /* 0x000fe2000fffe0ff */
[----:B------:R-:W-:-:S03]  /*4e90*/  VIADD R8, R8, 0x1 ;  /* 0x0000000108087836 */ /* 0x000fc60000000000 */
[----:B------:R-:W-:Y:S02]  /*4ea0*/  UISETP.NE.AND UP0, UPT, UR4, 0x2, UPT ;  /* 0x000000020400788c */ /* 0x000fe4000bf05270 */
[----:B------:R-:W-:Y:S01]  /*4eb0*/  ISETP.NE.AND P0, PT, R8, 0x2, PT ;  /* 0x000000020800780c */ /* 0x000fe20003f05270 */
[----:B------:R-:W-:Y:S06]  /*4ec0*/  UGETNEXTWORKID.BROADCAST [UR8], [UR9] ;  /* 0x00000000080073ca */ /* 0x000fec0008000100 */
[----:B------:R-:W-:Y:S02]  /*4ed0*/  USEL UR7, URZ, 0x1, UP0 ;  /* 0x00000001ff077887 */ /* 0x000fe40008000000 */
[----:B------:R-:W-:-:S04]  /*4ee0*/  USEL UR5, UR4, URZ, UP0 ;  /* 0x000000ff04057287 */ /* 0x000fc80008000000 */
[----:B------:R-:W-:Y:S02]  /*4ef0*/  LOP3.LUT R12, R12, UR7, RZ, 0x3c, !PT ;  /* 0x000000070c0c7c12 */ /* 0x000fe4000f8e3cff */
[----:B-1----:R-:W-:-:S04]  /*4f00*/  SHF.L.U32 R4, R10, 0x1f, RZ ;  /* 0x0000001f0a047819 */ /* 0x002fc800000006ff */
[----:B------:R-:W1:Y:S02]  /*4f10*/  SYNCS.PHASECHK.TRANS64.TRYWAIT P1, [R2+URZ+0x380], R4 ;  /* 0x00038004020075a7 */ /* 0x000e6400080211ff */
[----:B-1----:R-:W-:Y:S05]  /*4f20*/  @!P1 BRA `(.L_x_101) ;  /* 0x0000005000449947 */ /* 0x002fea0003800000 */
.L_x_266:
[C---:B-1----:R-:W-:Y:S01]  /*4f30*/  LEA R4, R11.reuse, UR6, 0x4 ;  /* 0x000000060b047c11 */ /* 0x042fe2000f8e20ff */
[----:B------:R-:W-:Y:S01]  /*4f40*/  VIADD R2, R2, 0x390 ;  /* 0x0000039002027836 */ /* 0x000fe20000000000 */
[----:B------:R-:W-:Y:S01]  /*4f50*/  SEL R8, R8, RZ, P0 ;  /* 0x000000ff08087207 */ /* 0x000fe20000000000 */
[----:B------:R-:W-:-:S03]  /*4f60*/  VIADD R11, R11, 0x1 ;  /* 0x000000010b0b7836 */ /* 0x000fc60000000000 */
[----:B------:R-:W1:Y:S01]  /*4f70*/  LDS.128 R4, [R4+0x410] ;  /* 0x0004100004047984 */ /* 0x000e620000000c00 */
[----:B------:R-:W-:Y:S02]  /*4f80*/  PRMT R2, RZ, 0x654, R2 ;  /* 0x00000654ff027816 */ /* 0x000fe40000000002 */
[C---:B------:R-:W-:Y:S01]  /*4f90*/  ISETP.NE.AND P1, PT, R11.reuse, 0x2, PT ;  /* 0x000000020b00780c */ /* 0x040fe20003f25270 */
[----:B------:R-:W-:Y:S01]  /*4fa0*/  @!PT LDS RZ, [RZ] ;  /* 0x00000000fffff984 */ /* 0x000fe20000000800 */
[----:B------:R-:W-:Y:S01]  /*4fb0*/  @!PT LDS RZ, [RZ] ;  /* 0x00000000fffff984 */ /* 0x000fe20000000800 */
[----:B------:R-:W-:Y:S01]  /*4fc0*/  @!PT LDS RZ, [RZ] ;  /* 0x00000000fffff984 */ /* 0x000fe20000000800 */
[----:B------:R-:W-:Y:S01]  /*4fd0*/  @!PT LDS RZ, [RZ] ;  /* 0x00000000fffff984 */ /* 0x000fe20000000800 */
[----:B------:R2:W-:Y:S06]  /*4fe0*/  MEMBAR.ALL.CTA ;  /* 0x0000000000007992 */ /* 0x0005ec0000008000 */
[----:B--2---:R-:W2:Y:S01]  /*4ff0*/  FENCE.VIEW.ASYNC.S ;  /* 0x00000000000073c6 */ /* 0x004ea20000000000 */
[----:B------:R-:W-:Y:S01]  /*5000*/  SEL R11, R11, RZ, P1 ;  /* 0x000000ff0b0b7207 */ /* 0x000fe20000800000 */
[----:B--2---:R2:W-:Y:S01]  /*5010*/  SYNCS.ARRIVE.TRANS64.RED.A1T0 RZ, [R2+URZ], RZ ;  /* 0x000000ff02ff79a7 */ /* 0x0045e200081004ff */
[----:B-1----:R-:W-:-:S02]  /*5020*/  LOP3.LUT P3, RZ, R6, 0x1, RZ, 0xc0, !PT ;  /* 0x0000000106ff7812 */ /* 0x002fc4000786c0ff */
[----:B------:R-:W-:-:S04]  /*5030*/  SEL R4, RZ, 0x1, P1 ;  /* 0x00000001ff047807 */ /* 0x000fc80000800000 */
[----:B------:R-:W-:Y:S02]  /*5040*/  LOP3.LUT R10, R10, R4, RZ, 0x3c, !PT ;  /* 0x000000040a0a7212 */ /* 0x000fe400078e3cff */
[----:B--2---:R-:W-:-:S04]  /*5050*/  SEL R2, RZ, 0x1, P0 ;  /* 0x00000001ff027807 */ /* 0x004fc80000000000 */
[----:B------:R-:W-:Y:S01]  /*5060*/  LOP3.LUT R9, R9, R2, RZ, 0x3c, !PT ;  /* 0x0000000209097212 */ /* 0x000fe200078e3cff */
[----:B------:R-:W-:Y:S06]  /*5070*/  @P3 BRA `(.L_x_102) ;  /* 0xfffffffc002c3947 */ /* 0x000fec000383ffff */
[----:B------:R-:W-:Y:S01]  /*5080*/  ULEA UR4, UR5, UR6, 0x3 ;  /* 0x0000000605047291 */ /* 0x000fe2000f8e18ff */
[----:B------:R-:W-:-:S08]  /*5090*/  SHF.L.U32 R2, R12, 0x1f, RZ ;  /* 0x0000001f0c027819 */ /* 0x000fd000000006ff */
[----:B------:R-:W1:Y:S02]  /*50a0*/  SYNCS.PHASECHK.TRANS64 P0, [UR4+0x390], R2 ;  /* 0x00039002ff0075a7 */ /* 0x000e640008001004 */
[----:B-1----:R-:W-:Y:S05]  /*50b0*/  @P0 BRA `(.L_x_103) ;  /* 0x0000000000080947 */ /* 0x002fea0003800000 */
[----:B------:R-:W1:Y:S02]  /*50c0*/  SYNCS.PHASECHK.TRANS64.TRYWAIT P0, [UR4+0x390], R2 ;  /* 0x00039002ff0075a7 */ /* 0x000e640008001104 */
[----:B-1----:R-:W-:Y:S05]  /*50d0*/  @!P0 BRA `(.L_x_104) ;  /* 0x0000004c00ec8947 */ /* 0x002fea0003800000 */
.L_x_103:
[----:B------:R-:W-:-:S04]  /*50e0*/  UIADD3 UR7, UPT, UPT, UR5, 0x1, URZ ;  /* 0x0000000105077890 */ /* 0x000fc8000fffe0ff */
[----:B------:R-:W-:-:S04]  /*50f0*/  UISETP.NE.AND UP0, UPT, UR7, 0x2, UPT ;  /* 0x000000020700788c */ /* 0x000fc8000bf05270 */
[----:B------:R-:W-:Y:S02]  /*5100*/  USEL UR8, URZ, 0x1, UP0 ;  /* 0x00000001ff087887 */ /* 0x000fe40008000000 */
[----:B------:R-:W-:-:S04]  /*5110*/  USEL UR7, UR7, URZ, UP0 ;  /* 0x000000ff07077287 */ /* 0x000fc80008000000 */
[----:B------:R-:W-:Y:S01]  /*5120*/  ULEA UR7, UR7, UR6, 0x3 ;  /* 0x0000000607077291 */ /* 0x000fe2000f8e18ff */
[----:B-1----:R-:W-:-:S04]  /*5130*/  LOP3.LUT R2, R12, UR8, RZ, 0x3c, !PT ;  /* 0x000000080c027c12 */ /* 0x002fc8000f8e3cff */
[----:B------:R-:W-:-:S04]  /*5140*/  SHF.L.U32 R0, R2, 0x1f, RZ ;  /* 0x0000001f02007819 */ /* 0x000fc800000006ff */
[----:B------:R-:W1:Y:S02]  /*5150*/  SYNCS.PHASECHK.TRANS64 P0, [UR7+0x390], R0 ;  /* 0x00039000ff0075a7 */ /* 0x000e640008001007 */
[----:B-1----:R-:W-:Y:S05]  /*5160*/  @P0 EXIT ;  /* 0x000000000000094d */ /* 0x002fea0003800000 */
[----:B------:R-:W-:Y:S02]  /*5170*/  SHF.L.U32 R2, R2, 0x1f, RZ ;  /* 0x0000001f02027819 */ /* 0x000fe400000006ff */
[----:B------:R-:W-:-:S07]  /*5180*/  MOV R0, UR7 ;  /* 0x0000000700007c02 */ /* 0x000fce0008000f00 */
.L_x_105:
[----:B-1----:R1:W2:Y:S02]  /*5190*/  SYNCS.PHASECHK.TRANS64.TRYWAIT P0, [R0+URZ+0x390], R2 ;  /* 0x00039002000075a7 */ /* 0x0022a400080011ff */
[----:B--2---:R-:W-:Y:S05]  /*51a0*/  @!P0 NANOSLEEP.SYNCS 0x989680 ;  /* 0x009896800000895d */ /* 0x004fea0003900000 */
[----:B------:R-:W2:Y:S02]  /*51b0*/  @!P0 SYNCS.PHASECHK.TRANS64 P0, [R0+URZ+0x390], R2 ;  /* 0x00039002000085a7 */ /* 0x000ea400080010ff */
[----:B--2---:R-:W-:Y:S05]  /*51c0*/  @P0 EXIT ;  /* 0x000000000000094d */ /* 0x004fea0003800000 */
[----:B------:R-:W-:Y:S05]  /*51d0*/  BRA `(.L_x_105) ;  /* 0xfffffffc00ec7947 */ /* 0x000fea000383ffff */
.L_x_98:
[----:B------:R-:W-:Y:S05]  /*51e0*/  BRA.U UP4, `(.L_x_106) ;  /* 0x0000000d04807547 */ /* 0x000fea000b800000 */
[----:B------:R-:W-:Y:S01]  /*51f0*/  UMOV UR4, 0x40 ;  /* 0x0000004000047882 */ /* 0x000fe20000000000 */
[----:B------:R-:W-:Y:S01]  /*5200*/  NOP ;  /* 0x0000000000007918 */ /* 0x000fe20000000000 */
[----:B------:R-:W-:Y:S01]  /*5210*/  ULEA UR5, UR48, UR4, 0x18 ;  /* 0x0000000430057291 */ /* 0x000fe2000f8ec0ff */
[----:B------:R-:W-:Y:S02]  /*5220*/  UMOV UR6, 0x400 ;  /* 0x0000040000067882 */ /* 0x000fe40000000000 */
[----:B------:R-:W-:-:S06]  /*5230*/  ULEA UR6, UR48, UR6, 0x18 ;  /* 0x0000000630067291 */ /* 0x000fcc000f8ec0ff */
[----:B------:R-:W1:Y:S02]  /*5240*/  LDS.U8 R0, [UR5+0x1c] ;  /* 0x00001c05ff007984 */ /* 0x000e640008000000 */
[----:B-1----:R-:W-:-:S13]  /*5250*/  ISETP.NE.AND P0, PT, R0, RZ, PT ;  /* 0x000000ff0000720c */ /* 0x002fda0003f05270 */
[----:B------:R-:W-:Y:S05]  /*5260*/  @P0 BRA `(.L_x_107) ;  /* 0x0000000000580947 */ /* 0x000fea0003800000 */
[----:B------:R-:W-:-:S13]  /*5270*/  ELECT P0, URZ, PT ;  /* 0x0000000000ff782f */ /* 0x000fda0003800000 */
[----:B------:R-:W-:Y:S05]  /*5280*/  @!P0 BRA `(.L_x_108) ;  /* 0x0000000000608947 */ /* 0x000fea0003800000 */
[----:B------:R-:W-:Y:S01]  /*5290*/  UMOV UR4, 0x10 ;  /* 0x0000001000047882 */ /* 0x000fe20000000000 */
[----:B------:R-:W-:Y:S01]  /*52a0*/  HFMA2 R0, -RZ, RZ, 0, 5.9604644775390625e-08 ;  /* 0x00000001ff007431 */ /* 0x000fe200000001ff */
[----:B------:R-:W-:-:S03]  /*52b0*/  MOV R3, 0xffff ;  /* 0x0000ffff00037802 */ /* 0x000fc60000000f00 */
[----:B------:R-:W-:Y:S04]  /*52c0*/  DEPBAR.LE SB1, 0x36 ;  /* 0x00009d800000791a */ /* 0x000fe80000000000 */
[----:B------:R-:W1:Y:S02]  /*52d0*/  UTCATOMSWS.FIND_AND_SET.ALIGN UP0, UR4, UR4 ;  /* 0x00000004000475e3 */ /* 0x000e640008000800 */
[----:B-1----:R-:W-:Y:S01]  /*52e0*/  MOV R4, UR4 ;  /* 0x0000000400047c02 */ /* 0x002fe20008000f00 */
[----:B------:R-:W-:Y:S06]  /*52f0*/  BRA.U UP0, `(.L_x_109) ;  /* 0x0000000100187547 */ /* 0x000fec000b800000 */
.L_x_110:
[----:B------:R-:W-:Y:S05]  /*5300*/  NANOSLEEP 0x64 ;  /* 0x000000640000795d */ /* 0x000fea0003800000 */
[----:B------:R-:W-:-:S05]  /*5310*/  UMOV UR4, 0x10 ;  /* 0x0000001000047882 */ /* 0x000fca0000000000 */
[----:B------:R-:W-:Y:S04]  /*5320*/  DEPBAR.LE SB1, 0x36 ;  /* 0x00009d800000791a */ /* 0x000fe80000000000 */
[----:B------:R-:W1:Y:S02]  /*5330*/  UTCATOMSWS.FIND_AND_SET.ALIGN UP0, UR4, UR4 ;  /* 0x00000004000475e3 */ /* 0x000e640008000800 */
[----:B-1----:R-:W-:Y:S01]  /*5340*/  MOV R4, UR4 ;  /* 0x0000000400047c02 */ /* 0x002fe20008000f00 */
[----:B------:R-:W-:Y:S05]  /*5350*/  BRA.U !UP0, `(.L_x_110) ;  /* 0xfffffffd08e87547 */ /* 0x000fea000b83ffff */
.L_x_109:
[-C--:B------:R-:W-:Y:S02]  /*5360*/  SHF.L.U32 R3, R3, R4.reuse, RZ ;  /* 0x0000000403037219 */ /* 0x080fe400000006ff */
[----:B------:R-:W-:Y:S01]  /*5370*/  SHF.L.U32 R0, R0, R4, RZ ;  /* 0x0000000400007219 */ /* 0x000fe200000006ff */
[----:B------:R-:W-:Y:S02]  /*5380*/  IMAD.SHL.U32 R4, R4, 0x20, RZ ;  /* 0x0000002004047824 */ /* 0x000fe400078e00ff */
[----:B------:R1:W-:Y:S04]  /*5390*/  ATOMS.OR RZ, [UR5+0x14], R3 ;  /* 0x00001403ffff798c */ /* 0x0003e8000b000005 */
[----:B------:R1:W-:Y:S04]  /*53a0*/  ATOMS.OR RZ, [UR5+0x18], R0 ;  /* 0x00001800ffff798c */ /* 0x0003e8000b000005 */
[----:B------:R1:W-:Y:S01]  /*53b0*/  STS [UR6+0x430], R4 ;  /* 0x00043004ff007988 */ /* 0x0003e20008000806 */
[----:B------:R-:W-:Y:S05]  /*53c0*/  BRA `(.L_x_108) ;  /* 0x0000000000107947 */ /* 0x000fea0003800000 */
.L_x_107:
[----:B------:R-:W-:Y:S02]  /*53d0*/  MOV R0, 0xffffffff ;  /* 0xffffffff00007802 */ /* 0x000fe40000000f00 */
[----:B------:R-:W-:-:S03]  /*53e0*/  MOV R4, 0x5410 ;  /* 0x0000541000047802 */ /* 0x000fc60000000f00 */
[----:B------:R1:W-:Y:S04]  /*53f0*/  STS [UR6+0x430], R0 ;  /* 0x00043000ff007988 */ /* 0x0003e80008000806 */
[----:B-1---5:R-:W-:Y:S05]  /*5400*/  CALL.REL.NOINC `($__internal_1_$__cuda_sm10x_tcgen05_guardrail_trap_phase_invalid_during_alloc) ;  /* 0x00000050006c7944 */ /* 0x022fea0003c00000 */
.L_x_108:
[----:B------:R-:W-:Y:S05]  /*5410*/  WARPSYNC.ALL ;  /* 0x0000000000007948 */ /* 0x000fea0003800000 */
[----:B------:R-:W2:Y:S01]  /*5420*/  S2UR UR4, SR_CgaCtaId ;  /* 0x00000000000479c3 */ /* 0x000ea20000008800 */
[----:B------:R-:W-:Y:S01]  /*5430*/  UMOV UR13, 0x400 ;  /* 0x00000400000d7882 */ /* 0x000fe20000000000 */
[----:B------:R-:W-:-:S06]  /*5440*/  NOP ;  /* 0x0000000000007918 */ /* 0x000fcc0000000000 */
[----:B------:R-:W-:Y:S06]  /*5450*/  BAR.ARV 0x6, 0xa0 ;  /* 0x0182800000007b1d */ /* 0x000fec0000002000 */
[----:B------:R-:W3:Y:S01]  /*5460*/  LDCU UR5, c[0x0][0x38c] ;  /* 0x00007180ff0577ac */ /* 0x000ee20008000800 */
[----:B------:R-:W-:Y:S01]  /*5470*/  LOP3.LUT R2, R2, 0xffff, RZ, 0xc0, !PT ;  /* 0x0000ffff02027812 */ /* 0x000fe200078ec0ff */
[----:B------:R-:W-:Y:S01]  /*5480*/  IMAD.MOV.U32 R11, RZ, RZ, 0x1 ;  /* 0x00000001ff0b7424 */ /* 0x000fe200078e00ff */
[----:B------:R-:W-:Y:S01]  /*5490*/  CS2R R8, SRZ ;  /* 0x0000000000087805 */ /* 0x000fe2000001ff00 */
[----:B------:R-:W4:Y:S01]  /*54a0*/  LDCU UR8, c[0x0][0x38c] ;  /* 0x00007180ff0877ac */ /* 0x000f220008000800 */
[----:B------:R-:W-:Y:S01]  /*54b0*/  R2UR UR15, R2 ;  /* 0x00000000020f72ca */ /* 0x000fe200000e0000 */
[----:B------:R-:W-:Y:S01]  /*54c0*/  IMAD.MOV.U32 R10, RZ, RZ, RZ ;  /* 0x000000ffff0a7224 */ /* 0x000fe200078e00ff */
[----:B------:R-:W-:Y:S01]  /*54d0*/  UMOV UR18, URZ ;  /* 0x000000ff00127c82 */ /* 0x000fe20008000000 */
[----:B------:R-:W-:Y:S01]  /*54e0*/  UMOV UR10, URZ ;  /* 0x000000ff000a7c82 */ /* 0x000fe20008000000 */
[----:B--2---:R-:W-:Y:S01]  /*54f0*/  ULEA UR13, UR4, UR13, 0x18 ;  /* 0x0000000d040d7291 */ /* 0x004fe2000f8ec0ff */
[----:B------:R-:W-:Y:S01]  /*5500*/  UMOV UR20, 0x0 ;  /* 0x0000000000147882 */ /* 0x000fe20000000000 */
[----:B------:R-:W-:-:S02]  /*5510*/  UMOV UR21, 0x4100490 ;  /* 0x0410049000157882 */ /* 0x000fc40000000000 */
[----:B------:R-:W-:Y:S02]  /*5520*/  UIADD3 UR6, UPT, UPT, UR13, 0x2800, URZ ;  /* 0x000028000d067890 */ /* 0x000fe4000fffe0ff */
[----:B------:R-:W-:Y:S02]  /*5530*/  UIADD3 UR7, UPT, UPT, UR13, 0x1d800, URZ ;  /* 0x0001d8000d077890 */ /* 0x000fe4000fffe0ff */
[----:B---3--:R-:W-:Y:S01]  /*5540*/  UIADD3 UR5, UPT, UPT, UR5, 0x1f, URZ ;  /* 0x0000001f05057890 */ /* 0x008fe2000fffe0ff */
[----:B-1----:R-:W1:Y:S01]  /*5550*/  LDS R0, [UR13+0x430] ;  /* 0x0004300dff007984 */ /* 0x002e620008000800 */
[----:B------:R-:W-:Y:S02]  /*5560*/  USHF.R.U32.HI UR6, URZ, 0x4, UR6 ;  /* 0x00000004ff067899 */ /* 0x000fe40008011606 */
[----:B------:R-:W-:Y:S02]  /*5570*/  USHF.R.S32.HI UR4, URZ, 0x1f, UR5 ;  /* 0x0000001fff047899 */ /* 0x000fe40008011405 */
[----:B------:R-:W-:-:S02]  /*5580*/  ULOP3.LUT UR6, UR6, 0x3fff, URZ, 0xc0, !UPT ;  /* 0x00003fff06067892 */ /* 0x000fc4000f8ec0ff */
[----:B------:R-:W-:Y:S02]  /*5590*/  ULEA.HI UR4, UR4, UR5, URZ, 0x5 ;  /* 0x0000000504047291 */ /* 0x000fe4000f8f28ff */
[----:B------:R-:W-:Y:S02]  /*55a0*/  USHF.R.U32.HI UR5, URZ, 0x4, UR7 ;  /* 0x00000004ff057899 */ /* 0x000fe40008011607 */
[----:B------:R-:W-:Y:S02]  /*55b0*/  USHF.R.S32.HI UR22, URZ, 0x5, UR4 ;  /* 0x00000005ff167899 */ /* 0x000fe40008011404 */
[----:B------:R-:W-:Y:S02]  /*55c0*/  ULOP3.LUT UR5, UR5, 0x3fff, URZ, 0xc0, !UPT ;  /* 0x00003fff05057892 */ /* 0x000fe4000f8ec0ff */
[----:B------:R-:W-:Y:S02]  /*55d0*/  UISETP.LT.AND UP0, UPT, UR22, 0x1, UPT ;  /* 0x000000011600788c */ /* 0x000fe4000bf01270 */
[----:B------:R-:W-:-:S02]  /*55e0*/  ULOP3.LUT UR16, UR6, 0x10000, URZ, 0xfc, !UPT ;  /* 0x0001000006107892 */ /* 0x000fc4000f8efcff */
[----:B------:R-:W-:Y:S02]  /*55f0*/  USEL UR23, UR22, 0x1, !UP0 ;  /* 0x0000000116177887 */ /* 0x000fe4000c000000 */
[----:B------:R-:W-:Y:S02]  /*5600*/  ULOP3.LUT UR17, UR5, 0x10000, URZ, 0xfc, !UPT ;  /* 0x0001000005117892 */ /* 0x000fe4000f8efcff */
[----:B------:R-:W-:Y:S02]  /*5610*/  UIADD3 UR23, UPT, UPT, -UR23, URZ, URZ ;  /* 0x000000ff17177290 */ /* 0x000fe4000fffe1ff */
[----:B----4-:R-:W-:Y:S01]  /*5620*/  UISETP.GE.AND UP4, UPT, UR8, 0x1, UPT ;  /* 0x000000010800788c */ /* 0x010fe2000bf86270 */
[----:B-1----:R-:W-:-:S15]  /*5630*/  R2UR UR24, R0 ;  /* 0x00000000001872ca */ /* 0x002fde00000e0000 */
.L_x_117:
[----:B------:R-:W-:Y:S02]  /*5640*/  LEA R0, R10, UR13, 0x3 ;  /* 0x0000000d0a007c11 */ /* 0x000fe4000f8e18ff */
[----:B------:R-:W-:Y:S02]  /*5650*/  SHF.L.U32 R2, R9, 0x1f, RZ ;  /* 0x0000001f09027819 */ /* 0x000fe400000006ff */
[----:B------:R-:W-:Y:S01]  /*5660*/  PLOP3.LUT P0, PT, PT, PT, UP4, 0x80, 0x8 ;  /* 0x000000000008781c */ /* 0x000fe20003f0f048 */
[----:B------:R-:W-:Y:S01]  /*5670*/  VIADD R3, R0, 0x390 ;  /* 0x0000039000037836 */ /* 0x000fe20000000000 */
[----:B-1----:R-:W1:Y:S02]  /*5680*/  SYNCS.PHASECHK.TRANS64.TRYWAIT P1, [R0+URZ+0x380], R2 ;  /* 0x00038002000075a7 */ /* 0x002e6400080211ff */
[----:B-1-3--:R-:W-:Y:S09]  /*5690*/  @!P1 BRA `(.L_x_111) ;  /* 0x0000004800949947 */ /* 0x00aff20003800000 */
.L_x_268:
[----:B------:R-:W-:Y:S01]  /*56a0*/  LEA R4, R10, UR13, 0x4 ;  /* 0x0000000d0a047c11 */ /* 0x000fe2000f8e20ff */
[----:B------:R-:W-:Y:S01]  /*56b0*/  @UP4 ULEA UR4, UR10, UR13, 0x3 ;  /* 0x0000000d0a044291 */ /* 0x000fe2000f8e18ff */
[----:B------:R-:W-:Y:S01]  /*56c0*/  PLOP3.LUT P2, PT, PT, PT, PT, 0x80, 0x8 ;  /* 0x000000000008781c */ /* 0x000fe20003f4f070 */
[----:B------:R-:W-:Y:S01]  /*56d0*/  ULEA UR19, UR18, UR13, 0x3 ;  /* 0x0000000d12137291 */ /* 0x000fe2000f8e18ff */
[----:B------:R-:W-:Y:S02]  /*56e0*/  PRMT R3, RZ, 0x654, R3 ;  /* 0x00000654ff037816 */ /* 0x000fe40000000003 */
[----:B------:R-:W2:Y:S01]  /*56f0*/  LDS.128 R4, [R4+0x410] ;  /* 0x0004100004047984 */ /* 0x000ea20000000c00 */
[----:B-1----:R-:W-:Y:S02]  /*5700*/  @P0 SHF.L.U32 R2, R8, 0x1f, RZ ;  /* 0x0000001f08020819 */ /* 0x002fe400000006ff */
[----:B------:R-:W-:Y:S01]  /*5710*/  SHF.L.U32 R0, R11, 0x1f, RZ ;  /* 0x0000001f0b007819 */ /* 0x000fe200000006ff */
[----:B------:R-:W-:Y:S01]  /*5720*/  @!PT LDS RZ, [RZ] ;  /* 0x00000000fffff984 */ /* 0x000fe20000000800 */
[----:B------:R-:W-:Y:S01]  /*5730*/  @!PT LDS RZ, [RZ] ;  /* 0x00000000fffff984 */ /* 0x000fe20000000800 */
[----:B------:R-:W-:Y:S01]  /*5740*/  @!PT LDS RZ, [RZ] ;  /* 0x00000000fffff984 */ /* 0x000fe20000000800 */
[----:B------:R-:W-:Y:S01]  /*5750*/  @!PT LDS RZ, [RZ] ;  /* 0x00000000fffff984 */ /* 0x000fe20000000800 */
[----:B------:R1:W-:Y:S06]  /*5760*/  MEMBAR.ALL.CTA ;  /* 0x0000000000007992 */ /* 0x0003ec0000008000 */
[----:B-1----:R-:W1:Y:S02]  /*5770*/  FENCE.VIEW.ASYNC.S ;  /* 0x00000000000073c6 */ /* 0x002e640000000000 */
[----:B-1----:R1:W-:Y:S01]  /*5780*/  SYNCS.ARRIVE.TRANS64.RED.A1T0 RZ, [R3+URZ], RZ ;  /* 0x000000ff03ff79a7 */ /* 0x0023e200081004ff */
[----:B------:R1:W3:Y:S01]  /*5790*/  @P0 SYNCS.PHASECHK.TRANS64.TRYWAIT P2, [UR4], R2 ;  /* 0x00000002ff0005a7 */ /* 0x0002e20008041104 */
[----:B--2---:R-:W-:Y:S01]  /*57a0*/  LOP3.LUT P1, RZ, R6, 0x1, RZ, 0xc0, !PT ;  /* 0x0000000106ff7812 */ /* 0x004fe2000782c0ff */
[----:B------:R-:W2:Y:S02]  /*57b0*/  SYNCS.PHASECHK.TRANS64.TRYWAIT P0, [UR19+0x3c0], R0 ;  /* 0x0003c000ff0075a7 */ /* 0x000ea40008001113 */
[----:B-123--:R-:W-:Y:S10]  /*57c0*/  @!P0 BRA `(.L_x_112) ;  /* 0x00000048005c8947 */ /* 0x00eff40003800000 */
.L_x_270:
[----:B------:R-:W-:Y:S01]  /*57d0*/  IADD3 R10, PT, PT, R10, 0x1, RZ ;  /* 0x000000010a0a7810 */ /* 0x000fe20007ffe0ff */
[----:B------:R-:W-:Y:S06]  /*57e0*/  BRA.U !UP4, `(.L_x_113) ;  /* 0x000000010ca07547 */ /* 0x000fec000b800000 */
[----:B------:R-:W-:Y:S02]  /*57f0*/  ULEA.HI UR4, UR18, UR18, URZ, 0x1 ;  /* 0x0000001212047291 */ /* 0x000fe4000f8f08ff */
[----:B------:R-:W-:Y:S02]  /*5800*/  UPLOP3.LUT UP2, UPT, UPT, UPT, UPT, 0x40, 0x4 ;  /* 0x000000000004789c */ /* 0x000fe40003f4e870 */
[----:B------:R-:W-:Y:S02]  /*5810*/  USHF.L.U32 UR5, UR4, 0x5, URZ ;  /* 0x0000000504057899 */ /* 0x000fe400080006ff */
[----:B------:R-:W-:Y:S02]  /*5820*/  ULOP3.LUT UR14, UR4, 0xffe, URZ, 0xc0, !UPT ;  /* 0x00000ffe040e7892 */ /* 0x000fe4000f8ec0ff */
[----:B------:R-:W-:Y:S02]  /*5830*/  ULOP3.LUT UR4, UR5, 0xffffffc0, URZ, 0xc0, !UPT ;  /* 0xffffffc005047892 */ /* 0x000fe4000f8ec0ff */
[----:B------:R-:W-:-:S02]  /*5840*/  UIADD3 UR14, UPT, UPT, -UR14, UR18, URZ ;  /* 0x000000120e0e7290 */ /* 0x000fc4000fffe1ff */
[----:B------:R-:W-:Y:S01]  /*5850*/  UIADD3 UR4, UPT, UPT, UR24, UR4, URZ ;  /* 0x0000000418047290 */ /* 0x000fe2000fffe0ff */
[----:B------:R-:W-:Y:S01]  /*5860*/  UMOV UR12, UR23 ;  /* 0x00000017000c7c82 */ /* 0x000fe20008000000 */
[----:B------:R-:W-:Y:S02]  /*5870*/  UMOV UR11, UR22 ;  /* 0x00000016000b7c82 */ /* 0x000fe40008000000 */
[----:B------:R-:W-:Y:S01]  /*5880*/  ULEA UR14, UR14, UR4, 0x14 ;  /* 0x000000040e0e7291 */ /* 0x000fe2000f8ea0ff */
[----:B------:R-:W-:-:S11]  /*5890*/  UMOV UR5, UR10 ;  /* 0x0000000a00057c82 */ /* 0x000fd60008000000 */
.L_x_116:
[----:B------:R-:W-:Y:S02]  /*58a0*/  UIADD3 UR12, UPT, UPT, UR12, 0x1, URZ ;  /* 0x000000010c0c7890 */ /* 0x000fe4000fffe0ff */
[----:B--2---:R-:W-:Y:S02]  /*58b0*/  ULEA UR6, UR5, UR13, 0x3 ;  /* 0x0000000d05067291 */ /* 0x004fe4000f8e18ff */
[----:B------:R-:W-:Y:S01]  /*58c0*/  UISETP.NE.AND UP3, UPT, UR12, URZ, UPT ;  /* 0x000000ff0c00728c */ /* 0x000fe2000bf65270 */
[----:B---3--:R-:W-:Y:S10]  /*58d0*/  @P2 BRA `(.L_x_114) ;  /* 0x00000000000c2947 */ /* 0x008ff40003800000 */
[----:B-1----:R-:W-:Y:S04]  /*58e0*/  SHF.L.U32 R2, R8, 0x1f, RZ ;  /* 0x0000001f08027819 */ /* 0x002fe800000006ff */
[----:B------:R-:W1:Y:S02]  /*58f0*/  SYNCS.PHASECHK.TRANS64.TRYWAIT P0, [UR6], R2 ;  /* 0x00000002ff0075a7 */ /* 0x000e640008001106 */
[----:B-1----:R-:W-:Y:S05]  /*5900*/  @!P0 BRA `(.L_x_115) ;  /* 0x0000004800248947 */ /* 0x002fea0003800000 */
.L_x_114:
[----:B------:R-:W-:Y:S01]  /*5910*/  UISETP.NE.AND UP0, UPT, UR11, 0x1, UPT ;  /* 0x000000010b00788c */ /* 0x000fe2000bf05270 */
[----:B------:R-:W-:Y:S01]  /*5920*/  PLOP3.LUT P2, PT, PT, PT, PT, 0x80, 0x8 ;  /* 0x000000000008781c */ /* 0x000fe20003f4f070 */
[----:B------:R-:W-:Y:S02]  /*5930*/  UIADD3 UR4, UPT, UPT, UR5, 0x1, URZ ;  /* 0x0000000105047890 */ /* 0x000fe4000fffe0ff */
[----:B------:R-:W-:Y:S02]  /*5940*/  ULEA UR8, UR5, UR17, 0x7 ;  /* 0x0000001105087291 */ /* 0x000fe4000f8e38ff */
[----:B------:R-:W-:Y:S01]  /*5950*/  UISETP.NE.AND UP1, UPT, UR4, 0x36, UPT ;  /* 0x000000360400788c */ /* 0x000fe2000bf25270 */
[----:B------:R-:W-:Y:S01]  /*5960*/  PLOP3.LUT P0, PT, PT, PT, UP0, 0x80, 0x8 ;  /* 0x000000000008781c */ /* 0x000fe20003f0f008 */
[----:B------:R-:W-:Y:S02]  /*5970*/  UIADD3 UR11, UPT, UPT, UR11, -0x1, URZ ;  /* 0xffffffff0b0b7890 */ /* 0x000fe4000fffe0ff */
[----:B------:R-:W-:Y:S02]  /*5980*/  USEL UR7, URZ, 0x1, UP1 ;  /* 0x00000001ff077887 */ /* 0x000fe40008800000 */
[----:B------:R-:W-:Y:S01]  /*5990*/  USEL UR10, UR4, URZ, UP1 ;  /* 0x000000ff040a7287 */ /* 0x000fe20008800000 */
[----:B------:R-:W-:Y:S03]  /*59a0*/  UMOV UR9, 0xc0004010 ;  /* 0xc000401000097882 */ /* 0x000fe60000000000 */
[----:B------:R-:W-:Y:S01]  /*59b0*/  @UP0 ULEA UR4, UR10, UR13, 0x3 ;  /* 0x0000000d0a040291 */ /* 0x000fe2000f8e18ff */
[----:B------:R-:W-:Y:S01]  /*59c0*/  LOP3.LUT R8, R8, UR7, RZ, 0x3c, !PT ;  /* 0x0000000708087c12 */ /* 0x000fe2000f8e3cff */
[----:B------:R-:W-:Y:S03]  /*59d0*/  UMOV UR7, 0xc0004010 ;  /* 0xc000401000077882 */ /* 0x000fe60000000000 */
[----:B-1----:R-:W-:Y:S04]  /*59e0*/  @P0 SHF.L.U32 R0, R8, 0x1f, RZ ;  /* 0x0000001f08000819 */ /* 0x002fe800000006ff */
[----:B------:R2:W3:Y:S01]  /*59f0*/  @P0 SYNCS.PHASECHK.TRANS64.TRYWAIT P2, [UR4], R0 ;  /* 0x00000000ff0005a7 */ /* 0x0004e20008041104 */
[----:B------:R-:W-:Y:S02]  /*5a00*/  UIADD3 UR4, UPT, UPT, UR6, 0x1b0, URZ ;  /* 0x000001b006047890 */ /* 0x000fe4000fffe0ff */
[----:B------:R-:W-:Y:S03]  /*5a10*/  ULEA UR6, UR5, UR16, 0x7 ;  /* 0x0000001005067291 */ /* 0x000fe6000f8e38ff */
[----:B------:R-:W-:Y:S06]  /*5a20*/  UMOV UR5, UR10 ;  /* 0x0000000a00057c82 */ /* 0x000fec0008000000 */
[----:B------:R2:W-:Y:S01]  /*5a30*/  UTCQMMA gdesc[UR6], gdesc[UR8], tmem[UR14], tmem[UR20], idesc[UR21], UP2 ;  /* 0x00ff1408060075ea */ /* 0x0005e2000900030e */
[----:B------:R-:W-:Y:S01]  /*5a40*/  UPLOP3.LUT UP2, UPT, UPT, UPT, UPT, 0x80, 0x8 ;  /* 0x000000000008789c */ /* 0x000fe20003f4f070 */
[----:B------:R2:W-:Y:S01]  /*5a50*/  UTCBAR.MULTICAST [UR4], URZ, UR15 ;  /* 0x000000ff040073e9 */ /* 0x0005e2000800080f */
[----:B------:R-:W-:Y:S09]  /*5a60*/  BRA.U UP3, `(.L_x_116) ;  /* 0xfffffffd038c7547 */ /* 0x000ff2000b83ffff */
.L_x_113:
[----:B--2---:R-:W-:Y:S01]  /*5a70*/  UIADD3 UR4, UPT, UPT, UR18, 0x1, URZ ;  /* 0x0000000112047890 */ /* 0x004fe2000fffe0ff */
[C---:B------:R-:W-:Y:S01]  /*5a80*/  ISETP.NE.AND P0, PT, R10.reuse, 0x2, PT ;  /* 0x000000020a00780c */ /* 0x040fe20003f05270 */
[----:B------:R-:W-:Y:S02]  /*5a90*/  UIADD3 UR5, UPT, UPT, UR19, 0x3a0, URZ ;  /* 0x000003a013057890 */ /* 0x000fe4000fffe0ff */
[----:B------:R-:W-:Y:S01]  /*5aa0*/  UISETP.NE.AND UP0, UPT, UR4, 0x4, UPT ;  /* 0x000000040400788c */ /* 0x000fe2000bf05270 */
[----:B-1----:R-:W-:Y:S02]  /*5ab0*/  SEL R0, RZ, 0x1, P0 ;  /* 0x00000001ff007807 */ /* 0x002fe40000000000 */
[----:B------:R-:W-:Y:S01]  /*5ac0*/  SEL R10, R10, RZ, P0 ;  /* 0x000000ff0a0a7207 */ /* 0x000fe20000000000 */
[----:B------:R-:W-:Y:S01]  /*5ad0*/  USEL UR6, URZ, 0x1, UP0 ;  /* 0x00000001ff067887 */ /* 0x000fe20008000000 */
[----:B------:R-:W-:Y:S01]  /*5ae0*/  LOP3.LUT R9, R9, R0, RZ, 0x3c, !PT ;  /* 0x0000000009097212 */ /* 0x000fe200078e3cff */
[----:B------:R-:W-:Y:S01]  /*5af0*/  USEL UR18, UR4, URZ, UP0 ;  /* 0x000000ff04127287 */ /* 0x000fe20008000000 */
[----:B------:R1:W-:Y:S03]  /*5b00*/  UTCBAR [UR5], URZ ;  /* 0x000000ff050073e9 */ /* 0x0003e600080000ff */
[----:B------:R-:W-:Y:S01]  /*5b10*/  LOP3.LUT R11, R11, UR6, RZ, 0x3c, !PT ;  /* 0x000000060b0b7c12 */ /* 0x000fe2000f8e3cff */
[----:B------:R-:W-:Y:S07]  /*5b20*/  @P1 BRA `(.L_x_117) ;  /* 0xfffffff800c41947 */ /* 0x000fee000383ffff */
[----:B------:R-:W2:Y:S01]  /*5b30*/  S2UR UR8, SR_CgaCtaId ;  /* 0x00000000000879c3 */ /* 0x000ea20000008800 */
[----:B------:R-:W-:Y:S01]  /*5b40*/  ELECT P0, URZ, PT ;  /* 0x0000000000ff782f */ /* 0x000fe20003800000 */
[----:B------:R-:W-:Y:S01]  /*5b50*/  IMAD.MOV.U32 R0, RZ, RZ, 0x1 ;  /* 0x00000001ff007424 */ /* 0x000fe200078e00ff */
[----:B------:R-:W-:Y:S01]  /*5b60*/  UIADD3 UR13, UPT, UPT, UR13, 0x3c0, URZ ;  /* 0x000003c00d0d7890 */ /* 0x000fe2000fffe0ff */
[----:B------:R-:W-:Y:S01]  /*5b70*/  SHF.L.U32 R2, R11, 0x1f, RZ ;  /* 0x0000001f0b027819 */ /* 0x000fe200000006ff */
[----:B------:R-:W-:-:S03]  /*5b80*/  UMOV UR4, 0x40 ;  /* 0x0000004000047882 */ /* 0x000fc60000000000 */
[----:B------:R-:W-:Y:S01]  /*5b90*/  UVIRTCOUNT.DEALLOC.SMPOOL 0x80 ;  /* 0x000000800000784c */ /* 0x000fe20000000000 */
[----:B--2---:R-:W-:Y:S02]  /*5ba0*/  ULEA UR8, UR8, UR4, 0x18 ;  /* 0x0000000408087291 */ /* 0x004fe4000f8ec0ff */
[----:B------:R-:W-:-:S07]  /*5bb0*/  ULEA UR4, UR18, UR13, 0x3 ;  /* 0x0000000d12047291 */ /* 0x000fce000f8e18ff */
[----:B------:R2:W-:Y:S02]  /*5bc0*/  @P0 STS.U8 [UR8+0x1c], R0 ;  /* 0x00001c00ff000988 */ /* 0x0005e40008000008 */
[----:B------:R-:W4:Y:S02]  /*5bd0*/  SYNCS.PHASECHK.TRANS64.TRYWAIT P0, [UR4], R2 ;  /* 0x00000002ff0075a7 */ /* 0x000f240008001104 */
[----:B--2-4-:R-:W-:Y:S05]  /*5be0*/  @!P0 BRA `(.L_x_118) ;  /* 0x0000004400848947 */ /* 0x014fea0003800000 */
.L_x_273:
[----:B------:R-:W-:-:S04]  /*5bf0*/  UIADD3 UR4, UPT, UPT, UR18, 0x1, URZ ;  /* 0x0000000112047890 */ /* 0x000fc8000fffe0ff */
[----:B------:R-:W-:-:S04]  /*5c00*/  UISETP.NE.AND UP0, UPT, UR4, 0x4, UPT ;  /* 0x000000040400788c */ /* 0x000fc8000bf05270 */
[----:B------:R-:W-:Y:S02]  /*5c10*/  USEL UR6, URZ, 0x1, UP0 ;  /* 0x00000001ff067887 */ /* 0x000fe40008000000 */
[----:B------:R-:W-:-:S04]  /*5c20*/  USEL UR4, UR4, URZ, UP0 ;  /* 0x000000ff04047287 */ /* 0x000fc80008000000 */
[----:B-1----:R-:W-:Y:S01]  /*5c30*/  ULEA UR5, UR4, UR13, 0x3 ;  /* 0x0000000d04057291 */ /* 0x002fe2000f8e18ff */
[----:B--2---:R-:W-:-:S04]  /*5c40*/  LOP3.LUT R2, R11, UR6, RZ, 0x3c, !PT ;  /* 0x000000060b027c12 */ /* 0x004fc8000f8e3cff */
[----:B------:R-:W-:-:S04]  /*5c50*/  SHF.L.U32 R3, R2, 0x1f, RZ ;  /* 0x0000001f02037819 */ /* 0x000fc800000006ff */
[----:B------:R-:W1:Y:S02]  /*5c60*/  SYNCS.PHASECHK.TRANS64.TRYWAIT P0, [UR5], R3 ;  /* 0x00000003ff0075a7 */ /* 0x000e640008001105 */
[----:B-1----:R-:W-:Y:S05]  /*5c70*/  @!P0 BRA `(.L_x_119) ;  /* 0x0000004400788947 */ /* 0x002fea0003800000 */
.L_x_275:
        /* <DEDUP_REMOVED lines=9> */
.L_x_277:
[----:B------:R-:W-:-:S04]  /*5d10*/  UIADD3 UR4, UPT, UPT, UR4, 0x1, URZ ;  /* 0x0000000104047890 */ /* 0x000fc8000fffe0ff */
[----:B------:R-:W-:-:S04]  /*5d20*/  UISETP.NE.AND UP0, UPT, UR4, 0x4, UPT ;  /* 0x000000040400788c */ /* 0x000fc8000bf05270 */
[----:B------:R-:W-:Y:S02]  /*5d30*/  USEL UR5, URZ, 0x1, UP0 ;  /* 0x00000001ff057887 */ /* 0x000fe40008000000 */
[----:B------:R-:W-:-:S04]  /*5d40*/  USEL UR4, UR4, URZ, UP0 ;  /* 0x000000ff04047287 */ /* 0x000fc80008000000 */
[----:B------:R-:W-:Y:S01]  /*5d50*/  ULEA UR4, UR4, UR13, 0x3 ;  /* 0x0000000d04047291 */ /* 0x000fe2000f8e18ff */
[----:B------:R-:W-:-:S04]  /*5d60*/  LOP3.LUT R2, R2, UR5, RZ, 0x3c, !PT ;  /* 0x0000000502027c12 */ /* 0x000fc8000f8e3cff */
[----:B------:R-:W-:-:S04]  /*5d70*/  SHF.L.U32 R2, R2, 0x1f, RZ ;  /* 0x0000001f02027819 */ /* 0x000fc800000006ff */
[----:B------:R-:W2:Y:S02]  /*5d80*/  SYNCS.PHASECHK.TRANS64.TRYWAIT P0, [UR4], R2 ;  /* 0x00000002ff0075a7 */ /* 0x000ea40008001104 */
[----:B--2---:R-:W-:Y:S05]  /*5d90*/  @!P0 BRA `(.L_x_121) ;  /* 0x0000004400608947 */ /* 0x004fea0003800000 */
.L_x_279:
[----:B------:R-:W-:Y:S01]  /*5da0*/  NOP ;  /* 0x0000000000007918 */ /* 0x000fe20000000000 */
[----:B-1----:R-:W1:Y:S01]  /*5db0*/  LDS R0, [UR8+0x14] ;  /* 0x00001408ff007984 */ /* 0x002e620008000800 */
[----:B------:R-:W-:Y:S01]  /*5dc0*/  ULOP3.LUT UR4, UR24, 0xffff, URZ, 0xc0, !UPT ;  /* 0x0000ffff18047892 */ /* 0x000fe2000f8ec0ff */
[----:B------:R-:W-:Y:S01]  /*5dd0*/  UMOV UR5, 0xffff ;  /* 0x0000ffff00057882 */ /* 0x000fe20000000000 */
[----:B------:R-:W-:Y:S02]  /*5de0*/  UMOV UR6, 0x1 ;  /* 0x0000000100067882 */ /* 0x000fe40000000000 */
[----:B------:R-:W-:-:S04]  /*5df0*/  USHF.R.U32.HI UR4, URZ, 0x5, UR4 ;  /* 0x00000005ff047899 */ /* 0x000fc80008011604 */
[----:B------:R-:W-:Y:S02]  /*5e00*/  USHF.L.U32 UR5, UR5, UR4, URZ ;  /* 0x0000000405057299 */ /* 0x000fe400080006ff */
[----:B------:R-:W-:-:S04]  /*5e10*/  USHF.L.U32 UR4, UR6, UR4, URZ ;  /* 0x0000000406047299 */ /* 0x000fc800080006ff */
[----:B-1----:R-:W-:-:S04]  /*5e20*/  LOP3.LUT R0, R0, UR5, RZ, 0xc0, !PT ;  /* 0x0000000500007c12 */ /* 0x002fc8000f8ec0ff */
[----:B------:R-:W-:-:S13]  /*5e30*/  ISETP.NE.AND P0, PT, R0, UR5, PT ;  /* 0x0000000500007c0c */ /* 0x000fda000bf05270 */
[----:B------:R-:W-:Y:S05]  /*5e40*/  @P0 BRA `(.L_x_122) ;  /* 0x0000000000580947 */ /* 0x000fea0003800000 */
[----:B------:R-:W1:Y:S02]  /*5e50*/  LDS R0, [UR8+0x18] ;  /* 0x00001808ff007984 */ /* 0x000e640008000800 */
[----:B-1----:R-:W-:-:S04]  /*5e60*/  LOP3.LUT R0, R0, UR4, RZ, 0xc0, !PT ;  /* 0x0000000400007c12 */ /* 0x002fc8000f8ec0ff */
[----:B------:R-:W-:-:S13]  /*5e70*/  ISETP.NE.AND P0, PT, R0, UR4, PT ;  /* 0x0000000400007c0c */ /* 0x000fda000bf05270 */
[----:B------:R-:W-:Y:S05]  /*5e80*/  @P0 BRA `(.L_x_123) ;  /* 0x00000000003c0947 */ /* 0x000fea0003800000 */
[----:B------:R-:W1:Y:S01]  /*5e90*/  S2R R2, SR_LANEID ;  /* 0x0000000000027919 */ /* 0x000e620000000000 */
[----:B------:R-:W-:-:S06]  /*5ea0*/  ULOP3.LUT UR5, URZ, UR5, URZ, 0x33, !UPT ;  /* 0x00000005ff057292 */ /* 0x000fcc000f8e33ff */
[----:B------:R-:W-:-:S04]  /*5eb0*/  IMAD.U32 R0, RZ, RZ, UR5 ;  /* 0x00000005ff007e24 */ /* 0x000fc8000f8e00ff */
[----:B------:R2:W4:Y:S02]  /*5ec0*/  REDUX UR7, R0 ;  /* 0x00000000000773c4 */ /* 0x0005240000000000 */
[----:B------:R1:W-:Y:S01]  /*5ed0*/  UTCATOMSWS.AND URZ, UR5 ;  /* 0x0000000500ff79e3 */ /* 0x0003e20008000000 */
[----:B--2---:R-:W-:Y:S01]  /*5ee0*/  LOP3.LUT R0, RZ, UR4, RZ, 0x33, !PT ;  /* 0x00000004ff007c12 */ /* 0x004fe2000f8e33ff */
[----:B------:R-:W-:Y:S02]  /*5ef0*/  VOTEU.ANY UR4, UPT, PT ;  /* 0x0000000000047886 */ /* 0x000fe400038e0100 */
[----:B------:R-:W-:Y:S02]  /*5f00*/  UFLO.U32 UR4, UR4 ;  /* 0x00000004000472bd */ /* 0x000fe400080e0000 */
[----:B------:R-:W2:Y:S04]  /*5f10*/  REDUX UR6, R0 ;  /* 0x00000000000673c4 */ /* 0x000ea80000000000 */
[----:B-1----:R-:W-:-:S02]  /*5f20*/  ISETP.EQ.U32.AND P0, PT, R2, UR4, PT ;  /* 0x0000000402007c0c */ /* 0x002fc4000bf02070 */
[----:B----4-:R-:W-:-:S11]  /*5f30*/  MOV R2, UR7 ;  /* 0x0000000700027c02 */ /* 0x010fd60008000f00 */
[----:B------:R1:W-:Y:S01]  /*5f40*/  @P0 ATOMS.AND RZ, [UR8+0x14], R2 ;  /* 0x00001402ffff098c */ /* 0x0003e2000a800008 */
[----:B--2---:R-:W-:-:S05]  /*5f50*/  IMAD.U32 R0, RZ, RZ, UR6 ;  /* 0x00000006ff007e24 */ /* 0x004fca000f8e00ff */
[----:B------:R1:W-:Y:S01]  /*5f60*/  @P0 ATOMS.AND RZ, [UR8+0x18], R0 ;  /* 0x00001800ffff098c */ /* 0x0003e2000a800008 */
[----:B------:R-:W-:Y:S05]  /*5f70*/  BRA `(.L_x_124) ;  /* 0x0000000000147947 */ /* 0x000fea0003800000 */
.L_x_123:
[----:B------:R-:W-:Y:S02]  /*5f80*/  MOV R2, 0x5fa0 ;  /* 0x00005fa000027802 */ /* 0x000fe40000000f00 */
[----:B---3-5:R-:W-:Y:S05]  /*5f90*/  CALL.REL.NOINC `($__internal_0_$__cuda_sm10x_tcgen05_guardrail_trap_col_being_dealloced_not_returned_by_alloc) ;  /* 0x00000044007c7944 */ /* 0x028fea0003c00000 */
[----:B------:R-:W-:Y:S05]  /*5fa0*/  BRA `(.L_x_124) ;  /* 0x0000000000087947 */ /* 0x000fea0003800000 */
.L_x_122:
[----:B------:R-:W-:Y:S02]  /*5fb0*/  MOV R2, 0x5fd0 ;  /* 0x00005fd000027802 */ /* 0x000fe40000000f00 */
[----:B---3-5:R-:W-:Y:S05]  /*5fc0*/  CALL.REL.NOINC `($__internal_2_$__cuda_sm10x_tcgen05_guardrail_trap_unallocated_columns_being_dealloced) ;  /* 0x0000004400887944 */ /* 0x028fea0003c00000 */
.L_x_124:
[----:B------:R-:W-:Y:S01]  /*5fd0*/  NOP ;  /* 0x0000000000007918 */ /* 0x000fe20000000000 */
[----:B------:R-:W-:Y:S05]  /*5fe0*/  EXIT ;  /* 0x000000000000794d */ /* 0x000fea0003800000 */
.L_x_106:
[----:B------:R-:W-:-:S09]  /*5ff0*/  UISETP.NE.OR UP0, UPT, UR22, 0x3, !UP3 ;  /* 0x000000031600788c */ /* 0x000fd2000df05670 */
[----:B------:R-:W-:Y:S05]  /*6000*/  BRA.U UP0, `(.L_x_125) ;  /* 0x0000000d00087547 */ /* 0x000fea000b800000 */
[----:B------:R-:W1:Y:S01]  /*6010*/  LDCU UR26, c[0x0][0x370] ;  /* 0x00006e00ff1a77ac */ /* 0x000e620008000800 */
[----:B------:R-:W2:Y:S01]  /*6020*/  LDC.64 R16, c[0x0][0x348] ;  /* 0x0000d200ff107b82 */ /* 0x000ea20000000a00 */
[----:B------:R-:W-:Y:S02]  /*6030*/  HFMA2 R13, -RZ, RZ, 0, 0 ;  /* 0x00000000ff0d7431 */ /* 0x000fe400000001ff */
[----:B------:R-:W-:Y:S01]  /*6040*/  IMAD.MOV.U32 R15, RZ, RZ, 0x1 ;  /* 0x00000001ff0f7424 */ /* 0x000fe200078e00ff */
[----:B------:R-:W1:Y:S01]  /*6050*/  LDCU.128 UR28, c[0x0][0xb10] ;  /* 0x00016200ff1c77ac */ /* 0x000e620008000c00 */
[----:B------:R-:W-:Y:S01]  /*6060*/  IMAD.MOV.U32 R14, RZ, RZ, RZ ;  /* 0x000000ffff0e7224 */ /* 0x000fe200078e00ff */
[----:B------:R-:W-:Y:S01]  /*6070*/  MOV R7, 0x1000 ;  /* 0x0000100000077802 */ /* 0x000fe20000000f00 */
[----:B------:R-:W3:Y:S01]  /*6080*/  LDCU UR25, c[0x0][0x374] ;  /* 0x00006e80ff1977ac */ /* 0x000ee20008000800 */
[----:B------:R-:W4:Y:S01]  /*6090*/  LDC.64 R2, c[0x0][0x888] ;  /* 0x00022200ff027b82 */ /* 0x000f220000000a00 */
[----:B------:R-:W3:Y:S01]  /*60a0*/  LDCU UR16, c[0x0][0xb0c] ;  /* 0x00016180ff1077ac */ /* 0x000ee20008000800 */
[----:B------:R-:W2:Y:S06]  /*60b0*/  LDCU UR35, c[0x0][0xb20] ;  /* 0x00016400ff2377ac */ /* 0x000eac0008000800 */
[----:B------:R-:W4:Y:S01]  /*60c0*/  LDC.64 R4, c[0x0][0x890] ;  /* 0x00022400ff047b82 */ /* 0x000f220000000a00 */
[----:B------:R-:W2:Y:S01]  /*60d0*/  LDCU UR4, c[0x0][0xb30] ;  /* 0x00016600ff0477ac */ /* 0x000ea20008000800 */
[----:B------:R-:W-:Y:S01]  /*60e0*/  UMOV UR17, 0x400 ;  /* 0x0000040000117882 */ /* 0x000fe20000000000 */
[----:B-1----:R-:W-:-:S02]  /*60f0*/  UIMAD.WIDE.U32 UR32, UR26, UR28, URZ ;  /* 0x0000001c1a2072a5 */ /* 0x002fc4000f8e00ff */
[----:B---3--:R-:W-:Y:S02]  /*6100*/  UIMAD.WIDE.U32 UR6, UR25, UR31, URZ ;  /* 0x0000001f190672a5 */ /* 0x008fe4000f8e00ff */
[----:B------:R-:W-:Y:S02]  /*6110*/  ULEA UR17, UR48, UR17, 0x18 ;  /* 0x0000001130117291 */ /* 0x000fe4000f8ec0ff */
[----:B------:R-:W-:Y:S02]  /*6120*/  UPLOP3.LUT UP3, UPT, UPT, UPT, UPT, 0x40, 0x4 ;  /* 0x000000000004789c */ /* 0x000fe40003f6e870 */
[----:B------:R-:W-:Y:S01]  /*6130*/  UIADD3 UR5, UPT, UPT, UR17, 0x360, URZ ;  /* 0x0000036011057890 */ /* 0x000fe2000fffe0ff */
[----:B------:R-:W-:Y:S01]  /*6140*/  UMOV UR32, UR33 ;  /* 0x0000002100207c82 */ /* 0x000fe20008000000 */
[----:B------:R-:W-:Y:S01]  /*6150*/  UMOV UR27, UR7 ;  /* 0x00000007001b7c82 */ /* 0x000fe20008000000 */
[----:B------:R-:W-:Y:S02]  /*6160*/  UISETP.GE.AND UP0, UPT, UR40, 0x1, UPT ;  /* 0x000000012800788c */ /* 0x000fe4000bf06270 */
[----:B------:R-:W-:Y:S01]  /*6170*/  UISETP.NE.AND UP4, UPT, UR40, 0x1, UPT ;  /* 0x000000012800788c */ /* 0x000fe2000bf85270 */
[----:B------:R-:W1:Y:S01]  /*6180*/  LDCU.64 UR14, c[0x0][0xb28] ;  /* 0x00016500ff0e77ac */ /* 0x000e620008000a00 */
[----:B------:R-:W-:-:S02]  /*6190*/  UISETP.NE.AND UP6, UPT, UR16, 0x1, UPT ;  /* 0x000000011000788c */ /* 0x000fc4000bfc5270 */
[----:B------:R-:W-:Y:S02]  /*61a0*/  UISETP.NE.AND UP5, UPT, UR30, 0x1, UPT ;  /* 0x000000011e00788c */ /* 0x000fe4000bfa5270 */
[----:B------:R-:W-:Y:S02]  /*61b0*/  UPRMT UR48, UR48, 0x654, UR5 ;  /* 0x0000065430307896 */ /* 0x000fe40008000005 */
[----:B------:R-:W-:Y:S02]  /*61c0*/  USHF.R.U32.HI UR32, URZ, UR29, UR32 ;  /* 0x0000001dff207299 */ /* 0x000fe40008011620 */
[----:B--2---:R-:W-:Y:S02]  /*61d0*/  USHF.R.U32.HI UR27, URZ, UR35, UR27 ;  /* 0x00000023ff1b7299 */ /* 0x004fe4000801161b */
[----:B------:R-:W-:-:S11]  /*61e0*/  UISETP.NE.AND UP2, UPT, UR4, 0x1, UPT ;  /* 0x000000010400788c */ /* 0x000fd6000bf45270 */
.L_x_133:
[C---:B------:R-:W-:Y:S02]  /*61f0*/  LEA R12, R14.reuse, UR17, 0x3 ;  /* 0x000000110e0c7c11 */ /* 0x040fe4000f8e18ff */
[----:B------:R-:W-:Y:S02]  /*6200*/  SHF.L.U32 R0, R13, 0x1f, RZ ;  /* 0x0000001f0d007819 */ /* 0x000fe400000006ff */
[----:B------:R-:W-:Y:S02]  /*6210*/  LEA R8, R14, UR17, 0x4 ;  /* 0x000000110e087c11 */ /* 0x000fe4000f8e20ff */
[----:B--2---:R-:W2:Y:S02]  /*6220*/  SYNCS.PHASECHK.TRANS64.TRYWAIT P0, [R12+URZ+0x380], R0 ;  /* 0x000380000c0075a7 */ /* 0x004ea400080011ff */
[----:B--2---:R-:W-:Y:S05]  /*6230*/  @!P0 BRA `(.L_x_126) ;  /* 0x0000004000508947 */ /* 0x004fea0003800000 */
.L_x_280:
[----:B------:R-:W3:Y:S01]  /*6240*/  LDS.128 R8, [R8+0x410] ;  /* 0x0004100008087984 */ /* 0x000ee20000000c00 */
[----:B------:R-:W-:Y:S01]  /*6250*/  UISETP.GE.AND UP0, UPT, UR40, 0x1, UPT ;  /* 0x000000012800788c */ /* 0x000fe2000bf06270 */
[----:B------:R-:W-:Y:S01]  /*6260*/  @!PT LDS RZ, [RZ] ;  /* 0x00000000fffff984 */ /* 0x000fe20000000800 */
[----:B------:R-:W-:Y:S01]  /*6270*/  @!PT LDS RZ, [RZ] ;  /* 0x00000000fffff984 */ /* 0x000fe20000000800 */
[----:B------:R-:W-:Y:S01]  /*6280*/  @!PT LDS RZ, [RZ] ;  /* 0x00000000fffff984 */ /* 0x000fe20000000800 */
[----:B------:R-:W-:Y:S01]  /*6290*/  @!PT LDS RZ, [RZ] ;  /* 0x00000000fffff984 */ /* 0x000fe20000000800 */
[----:B------:R1:W-:Y:S06]  /*62a0*/  MEMBAR.ALL.CTA ;  /* 0x0000000000007992 */ /* 0x0003ec0000008000 */
[----:B-1----:R-:W1:Y:S01]  /*62b0*/  FENCE.VIEW.ASYNC.S ;  /* 0x00000000000073c6 */ /* 0x002e620000000000 */
[----:B---3--:R-:W-:Y:S11]  /*62c0*/  LOP3.LUT P0, RZ, R10, 0x1, RZ, 0xc0, !PT ;  /* 0x000000010aff7812 */ /* 0x008ff6000780c0ff */
[----:B------:R-:W-:Y:S02]  /*62d0*/  @!UPT UIADD3 URZ, UPT, UPT, URZ, URZ, URZ ;  /* 0x000000fffffff290 */ /* 0x000fe4000fffe0ff */
[----:B-1----:R-:W-:Y:S01]  /*62e0*/  VOTEU.ANY UP1, P0 ;  /* 0x0000000000ff7886 */ /* 0x002fe20000020100 */
[----:B------:R-:W-:Y:S11]  /*62f0*/  PLOP3.LUT P0, PT, PT, PT, UP1, 0x80, 0x8 ;  /* 0x000000000008781c */ /* 0x000ff60003f0f018 */
[----:B------:R-:W-:Y:S02]  /*6300*/  @!UPT UIADD3 URZ, UPT, UPT, URZ, URZ, URZ ;  /* 0x000000fffffff290 */ /* 0x000fe4000fffe0ff */
[----:B--2---:R-:W-:Y:S02]  /*6310*/  @P0 SHF.R.U32.HI R0, RZ, 0x10, R9 ;  /* 0x00000010ff000819 */ /* 0x004fe40000011609 */
[----:B------:R-:W-:Y:S02]  /*6320*/  @P0 MOV R6, R8 ;  /* 0x0000000800060202 */ /* 0x000fe40000000f00 */
[----:B------:R-:W-:Y:S01]  /*6330*/  @P0 R2UR UR4, R0 ;  /* 0x00000000000402ca */ /* 0x000fe200000e0000 */
[----:B------:R-:W-:Y:S01]  /*6340*/  VIADD R0, R12, 0x390 ;  /* 0x000003900c007836 */ /* 0x000fe20000000000 */
[----:B------:R-:W-:Y:S02]  /*6350*/  @P0 LOP3.LUT R8, R9, 0xffff, RZ, 0xc0, !PT ;  /* 0x0000ffff09080812 */ /* 0x000fe400078ec0ff */
[----:B------:R-:W-:Y:S02]  /*6360*/  @P0 R2UR UR6, R6 ;  /* 0x00000000060602ca */ /* 0x000fe400000e0000 */
[----:B------:R-:W-:Y:S02]  /*6370*/  PRMT R0, RZ, 0x654, R0 ;  /* 0x00000654ff007816 */ /* 0x000fe40000000000 */
[----:B------:R-:W-:Y:S02]  /*6380*/  @P0 R2UR UR5, R8 ;  /* 0x00000000080502ca */ /* 0x000fe400000e0000 */
[----:B------:R1:W-:Y:S03]  /*6390*/  SYNCS.ARRIVE.TRANS64.RED.A1T0 RZ, [R0+URZ], RZ ;  /* 0x000000ff00ff79a7 */ /* 0x0003e600081004ff */
[----:B------:R-:W-:Y:S04]  /*63a0*/  @UP1 UMOV UR24, UR4 ;  /* 0x0000000400181c82 */ /* 0x000fe80008000000 */
[----:B------:R-:W-:Y:S04]  /*63b0*/  @UP1 UMOV UR13, UR6 ;  /* 0x00000006000d1c82 */ /* 0x000fe80008000000 */
[----:B------:R-:W-:Y:S01]  /*63c0*/  @UP1 UMOV UR7, UR5 ;  /* 0x0000000500071c82 */ /* 0x000fe20008000000 */
[----:B------:R-:W-:Y:S05]  /*63d0*/  BRA.U !UP0, `(.L_x_127) ;  /* 0x0000000108a47547 */ /* 0x000fea000b800000 */
[----:B------:R-:W-:Y:S02]  /*63e0*/  UIMAD.WIDE.U32 UR10, UR7, UR31, URZ ;  /* 0x0000001f070a72a5 */ /* 0x000fe4000f8e00ff */
[----:B------:R-:W-:Y:S02]  /*63f0*/  UIMAD.WIDE.U32 UR18, UR13, UR28, URZ ;  /* 0x0000001c0d1272a5 */ /* 0x000fe4000f8e00ff */
[----:B------:R-:W-:Y:S02]  /*6400*/  USEL UR4, UR25, UR27, !UP5 ;  /* 0x0000001b19047287 */ /* 0x000fe4000e800000 */
[----:B------:R-:W-:Y:S02]  /*6410*/  USEL UR8, UR26, UR32, !UP6 ;  /* 0x000000201a087287 */ /* 0x000fe4000f000000 */
[----:B------:R-:W-:Y:S02]  /*6420*/  UIMAD.WIDE.U32 UR20, UR4, UR14, URZ ;  /* 0x0000000e041472a5 */ /* 0x000fe4000f8e00ff */
[----:B------:R-:W-:Y:S01]  /*6430*/  UIMAD.WIDE.U32 UR22, UR8, UR14, URZ ;  /* 0x0000000e081672a5 */ /* 0x000fe2000f8e00ff */
[----:B------:R-:W-:Y:S02]  /*6440*/  UMOV UR5, UR11 ;  /* 0x0000000b00057c82 */ /* 0x000fe40008000000 */
[----:B------:R-:W-:Y:S03]  /*6450*/  USHF.R.U32.HI UR6, URZ, UR35, UR5 ;  /* 0x00000023ff067299 */ /* 0x000fe60008011605 */
[----:B------:R-:W-:Y:S01]  /*6460*/  UMOV UR5, UR19 ;  /* 0x0000001300057c82 */ /* 0x000fe20008000000 */
[----:B------:R-:W-:Y:S02]  /*6470*/  USEL UR6, UR7, UR6, !UP5 ;  /* 0x0000000607067287 */ /* 0x000fe4000e800000 */
[----:B------:R-:W-:Y:S02]  /*6480*/  USHF.R.U32.HI UR9, URZ, UR29, UR5 ;  /* 0x0000001dff097299 */ /* 0x000fe40008011605 */
[----:B------:R-:W-:Y:S01]  /*6490*/  UIMAD.WIDE.U32 UR10, UR6, UR14, URZ ;  /* 0x0000000e060a72a5 */ /* 0x000fe2000f8e00ff */
[----:B------:R-:W-:Y:S02]  /*64a0*/  UMOV UR5, UR21 ;  /* 0x0000001500057c82 */ /* 0x000fe40008000000 */
[----:B------:R-:W-:Y:S03]  /*64b0*/  @UP4 USHF.R.U32.HI UR4, URZ, UR15, UR5 ;  /* 0x0000000fff044299 */ /* 0x000fe60008011605 */
[----:B------:R-:W-:Y:S01]  /*64c0*/  UMOV UR5, UR23 ;  /* 0x0000001700057c82 */ /* 0x000fe20008000000 */
[----:B------:R-:W-:Y:S02]  /*64d0*/  UIMAD UR4, UR40, UR4, URZ ;  /* 0x00000004280472a4 */ /* 0x000fe4000f8e02ff */
[----:B------:R-:W-:Y:S02]  /*64e0*/  @UP4 USHF.R.U32.HI UR8, URZ, UR15, UR5 ;  /* 0x0000000fff084299 */ /* 0x000fe40008011605 */
[----:B------:R-:W-:Y:S02]  /*64f0*/  USEL UR5, UR13, UR9, !UP6 ;  /* 0x000000090d057287 */ /* 0x000fe4000f000000 */
[----:B------:R-:W-:Y:S02]  /*6500*/  UIMAD UR9, UR40, UR8, URZ ;  /* 0x00000008280972a4 */ /* 0x000fe4000f8e02ff */
[----:B------:R-:W-:Y:S03]  /*6510*/  UISETP.GE.AND UP0, UPT, UR6, UR4, UPT ;  /* 0x000000040600728c */ /* 0x000fe6000bf06270 */
[----:B------:R-:W-:Y:S01]  /*6520*/  UMOV UR4, UR11 ;  /* 0x0000000b00047c82 */ /* 0x000fe20008000000 */
[----:B------:R-:W-:Y:S02]  /*6530*/  UISETP.GE.OR UP0, UPT, UR5, UR9, UP0 ;  /* 0x000000090500728c */ /* 0x000fe40008706670 */
[----:B------:R-:W-:Y:S02]  /*6540*/  USHF.R.U32.HI UR4, URZ, UR15, UR4 ;  /* 0x0000000fff047299 */ /* 0x000fe40008011604 */
[----:B------:R-:W-:Y:S02]  /*6550*/  UIMAD.WIDE.U32 UR10, UR5, UR14, URZ ;  /* 0x0000000e050a72a5 */ /* 0x000fe4000f8e00ff */
[----:B------:R-:W-:Y:S04]  /*6560*/  USEL UR12, UR6, UR4, !UP4 ;  /* 0x00000004060c7287 */ /* 0x000fe8000e000000 */
[----:B------:R-:W-:Y:S01]  /*6570*/  UIADD3 UR9, UPT, UPT, -UR12, URZ, URZ ;  /* 0x000000ff0c097290 */ /* 0x000fe2000fffe1ff */
[----:B------:R-:W-:Y:S02]  /*6580*/  @!UP0 UMOV UR4, UR11 ;  /* 0x0000000b00048c82 */ /* 0x000fe40008000000 */
[----:B------:R-:W-:Y:S02]  /*6590*/  @!UP0 USHF.R.U32.HI UR4, URZ, UR15, UR4 ;  /* 0x0000000fff048299 */ /* 0x000fe40008011604 */
[----:B------:R-:W-:Y:S02]  /*65a0*/  UIMAD UR9, UR40, UR9, UR6 ;  /* 0x00000009280972a4 */ /* 0x000fe4000f8e0206 */
[----:B------:R-:W-:Y:S04]  /*65b0*/  @!UP0 USEL UR4, UR5, UR4, !UP4 ;  /* 0x0000000405048287 */ /* 0x000fe8000e000000 */
[----:B------:R-:W-:Y:S02]  /*65c0*/  @!UP0 UIMAD UR9, UR8, UR9, UR4 ;  /* 0x00000009080982a4 */ /* 0x000fe4000f8e0204 */
[----:B------:R-:W-:Y:S02]  /*65d0*/  @!UP0 UIADD3 UR10, UPT, UPT, UR12, -UR4, URZ ;  /* 0x800000040c0a8290 */ /* 0x000fe4000fffe0ff */
[----:B------:R-:W-:Y:S02]  /*65e0*/  UIADD3 UR4, UPT, UPT, -UR5, URZ, URZ ;  /* 0x000000ff05047290 */ /* 0x000fe4000fffe1ff */
[----:B------:R-:W-:Y:S02]  /*65f0*/  UIADD3 UR8, UPT, UPT, -UR6, URZ, URZ ;  /* 0x000000ff06087290 */ /* 0x000fe4000fffe1ff */
[----:B------:R-:W-:Y:S02]  /*6600*/  @!UP0 UIMAD UR6, UR10, UR40, UR5 ;  /* 0x000000280a0682a4 */ /* 0x000fe4000f8e0205 */
[----:B------:R-:W-:Y:S02]  /*6610*/  UIMAD UR13, UR16, UR4, UR13 ;  /* 0x00000004100d72a4 */ /* 0x000fe4000f8e020d */
[----:B------:R-:W-:Y:S01]  /*6620*/  UIMAD UR7, UR30, UR8, UR7 ;  /* 0x000000081e0772a4 */ /* 0x000fe2000f8e0207 */
[----:B------:R-:W-:Y:S02]  /*6630*/  @!UP0 UMOV UR5, UR9 ;  /* 0x0000000900058c82 */ /* 0x000fe40008000000 */
[----:B------:R-:W-:Y:S02]  /*6640*/  UIMAD UR13, UR5, UR16, UR13 ;  /* 0x00000010050d72a4 */ /* 0x000fe4000f8e020d */
[----:B------:R-:W-:Y:S11]  /*6650*/  UIMAD UR7, UR6, UR30, UR7 ;  /* 0x0000001e060772a4 */ /* 0x000ff6000f8e0207 */
[----:B------:R-:W-:Y:S01]  /*6660*/  @!UPT UIADD3 URZ, UPT, UPT, URZ, URZ, URZ ;  /* 0x000000fffffff290 */ /* 0x000fe2000fffe0ff */
.L_x_127:
[----:B------:R-:W2:Y:S01]  /*6670*/  @!UP2 LDCU.128 UR20, c[0x0][0xb10] ;  /* 0x00016200ff14a7ac */ /* 0x000ea20008000c00 */
[C---:B----4-:R-:W-:Y:S02]  /*6680*/  ISETP.NE.U32.AND P1, PT, R4.reuse, RZ, PT ;  /* 0x000000ff0400720c */ /* 0x050fe40003f25070 */
[----:B------:R-:W-:Y:S02]  /*6690*/  ISETP.NE.U32.AND P0, PT, R4, RZ, PT ;  /* 0x000000ff0400720c */ /* 0x000fe40003f05070 */
[C---:B------:R-:W-:Y:S02]  /*66a0*/  ISETP.NE.AND.EX P1, PT, R5.reuse, RZ, PT, P1 ;  /* 0x000000ff0500720c */ /* 0x040fe40003f25310 */
[----:B------:R-:W-:Y:S01]  /*66b0*/  ISETP.NE.AND.EX P0, PT, R5, RZ, PT, P0 ;  /* 0x000000ff0500720c */ /* 0x000fe20003f05300 */
[----:B------:R-:W3:Y:S01]  /*66c0*/  @!UP2 LDCU UR5, c[0x0][0xb0c] ;  /* 0x00016180ff05a7ac */ /* 0x000ee20008000800 */
[----:B------:R-:W-:Y:S01]  /*66d0*/  SHF.L.U32 R6, R15, 0x1f, RZ ;  /* 0x0000001f0f067819 */ /* 0x000fe200000006ff */
[----:B--2---:R-:W-:Y:S07]  /*66e0*/  UIMAD.WIDE.U32 UR8, UR13, UR20, URZ ;  /* 0x000000140d0872a5 */ /* 0x004fee000f8e00ff */
[----:B------:R-:W-:Y:S01]  /*66f0*/  @!UP2 UMOV UR4, UR9 ;  /* 0x000000090004ac82 */ /* 0x000fe20008000000 */
[----:B---3--:R-:W-:Y:S02]  /*6700*/  @!UP2 UISETP.NE.AND UP0, UPT, UR5, 0x1, UPT ;  /* 0x000000010500a88c */ /* 0x008fe4000bf05270 */
[----:B------:R-:W-:Y:S02]  /*6710*/  @!UP2 USHF.R.U32.HI UR4, URZ, UR21, UR4 ;  /* 0x00000015ff04a299 */ /* 0x000fe40008011604 */
[----:B------:R-:W-:Y:S02]  /*6720*/  UIMAD.WIDE.U32 UR8, UR7, UR23, URZ ;  /* 0x00000017070872a5 */ /* 0x000fe4000f8e00ff */
[----:B------:R-:W-:Y:S02]  /*6730*/  @!UP2 USEL UR10, UR13, UR4, !UP0 ;  /* 0x000000040d0aa287 */ /* 0x000fe4000c000000 */
[----:B------:R-:W-:Y:S03]  /*6740*/  @!UP2 UISETP.NE.AND UP0, UPT, UR22, 0x1, UPT ;  /* 0x000000011600a88c */ /* 0x000fe6000bf05270 */
[----:B------:R-:W-:Y:S02]  /*6750*/  @!UP2 UMOV UR6, UR9 ;  /* 0x000000090006ac82 */ /* 0x000fe40008000000 */
[----:B------:R-:W2:Y:S02]  /*6760*/  @!UP2 LDCU UR4, c[0x0][0xb20] ;  /* 0x00016400ff04a7ac */ /* 0x000ea40008000800 */
[----:B--2---:R-:W-:Y:S04]  /*6770*/  @!UP2 USHF.R.U32.HI UR6, URZ, UR4, UR6 ;  /* 0x00000004ff06a299 */ /* 0x004fe80008011606 */
[----:B------:R-:W-:Y:S04]  /*6780*/  @!UP2 USEL UR6, UR7, UR6, !UP0 ;  /* 0x000000060706a287 */ /* 0x000fe8000c000000 */
[----:B------:R-:W-:Y:S02]  /*6790*/  @!UP2 UIADD3 UR4, UPT, UPT, -UR10, UR6, URZ ;  /* 0x000000060a04a290 */ /* 0x000fe4000fffe1ff */
[----:B------:R-:W-:Y:S02]  /*67a0*/  @!UP2 UIADD3 UR6, UPT, UPT, UR10, -UR6, URZ ;  /* 0x800000060a06a290 */ /* 0x000fe4000fffe0ff */
[----:B------:R-:W-:Y:S02]  /*67b0*/  @!UP2 UIMAD UR13, UR4, UR5, UR13 ;  /* 0x00000005040da2a4 */ /* 0x000fe4000f8e020d */
[----:B------:R-:W-:Y:S01]  /*67c0*/  @!UP2 UIMAD UR7, UR6, UR22, UR7 ;  /* 0x000000160607a2a4 */ /* 0x000fe2000f8e0207 */
[----:B------:R-:W-:Y:S11]  /*67d0*/  BRA.U UP3, `(.L_x_128) ;  /* 0x0000000103107547 */ /* 0x000ff6000b800000 */
[----:B------:R-:W-:Y:S04]  /*67e0*/  MOV R8, UR34 ;  /* 0x0000002200087c02 */ /* 0x000fe80008000f00 */
[----:B------:R-:W-:Y:S04]  /*67f0*/  SHF.L.U32 R8, R8, 0x1f, RZ ;  /* 0x0000001f08087819 */ /* 0x000fe800000006ff */
[----:B------:R-:W2:Y:S02]  /*6800*/  SYNCS.PHASECHK.TRANS64.TRYWAIT P2, [UR17+0x378], R8 ;  /* 0x00037808ff0075a7 */ /* 0x000ea40008041111 */
[----:B--2---:R-:W-:Y:S05]  /*6810*/  @!P2 BRA `(.L_x_129) ;  /* 0x0000003800eca947 */ /* 0x004fea0003800000 */
.L_x_128:
[----:B------:R-:W-:Y:S05]  /*6820*/  @!P1 BRA `(.L_x_130) ;  /* 0x0000000000309947 */ /* 0x000fea0003800000 */
[----:B------:R-:W-:Y:S01]  /*6830*/  ISETP.NE.U32.AND P1, PT, R2, RZ, PT ;  /* 0x000000ff0200720c */ /* 0x000fe20003f25070 */
[----:B------:R-:W2:Y:S01]  /*6840*/  LDCU.64 UR4, c[0x0][0x358] ;  /* 0x00006b00ff0477ac */ /* 0x000ea20008000a00 */
[----:B------:R-:W-:Y:S02]  /*6850*/  IMAD.MOV.U32 R79, RZ, RZ, 0x1 ;  /* 0x00000001ff4f7424 */ /* 0x000fe400078e00ff */
[----:B------:R-:W-:Y:S11]  /*6860*/  ISETP.NE.AND.EX P1, PT, R3, RZ, PT, P1 ;  /* 0x000000ff0300720c */ /* 0x000ff60003f25310 */
[----:B------:R-:W-:Y:S02]  /*6870*/  @!UPT UIADD3 URZ, UPT, UPT, URZ, URZ, URZ ;  /* 0x000000fffffff290 */ /* 0x000fe4000fffe0ff */
[----:B-1----:R-:W1:Y:S01]  /*6880*/  @P1 LDC.64 R8, c[0x0][0x888] ;  /* 0x00022200ff081b82 */ /* 0x002e620000000a00 */
[----:B------:R-:W-:Y:S04]  /*6890*/  @P1 IMAD R0, R4, UR36, RZ ;  /* 0x0000002404001c24 */ /* 0x000fe8000f8e02ff */
[----:B-1----:R-:W-:Y:S04]  /*68a0*/  @P1 IMAD.WIDE R8, R0, 0x4, R8 ;  /* 0x0000000400081825 */ /* 0x002fe800078e0208 */
[----:B------:R-:W-:Y:S01]  /*68b0*/  HFMA2 R0, -RZ, RZ, 0, 5.9604644775390625e-08 ;  /* 0x00000001ff007431 */ /* 0x000fe200000001ff */
[----:B--2--5:R2:W5:Y:S04]  /*68c0*/  @P1 LDG.E R39, desc[UR4][R8.64] ;  /* 0x0000000408271981 */ /* 0x024568000c1e1900 */
[----:B------:R-:W-:Y:S01]  /*68d0*/  @!P1 PRMT R79, R0, 0x7610, R79 ;  /* 0x00007610004f9816 */ /* 0x000fe2000000004f */
[----:B--2---:R-:W3:Y:S06]  /*68e0*/  @!P1 LDC R39, c[0x0][0x880] ;  /* 0x00022000ff279b82 */ /* 0x004eec0000000800 */
.L_x_130:
[----:B---3-5:R-:W-:Y:S01]  /*68f0*/  @!P0 FSETP.EQ.AND P1, PT, R39, RZ, PT ;  /* 0x000000ff2700820b */ /* 0x028fe20003f22000 */
[----:B------:R-:W-:Y:S01]  /*6900*/  @!UPT UIADD3 URZ, UPT, UPT, URZ, URZ, URZ ;  /* 0x000000fffffff290 */ /* 0x000fe2000fffe0ff */
[----:B------:R-:W-:Y:S11]  /*6910*/  @!P0 BRA `(.L_x_131) ;  /* 0x0000000000188947 */ /* 0x000ff60003800000 */
[----:B------:R-:W-:Y:S02]  /*6920*/  LOP3.LUT P0, RZ, R79, 0xff, RZ, 0xc0, !PT ;  /* 0x000000ff4fff7812 */ /* 0x000fe4000780c0ff */
[----:B------:R-:W-:Y:S04]  /*6930*/  ISETP.NE.U32.AND P1, PT, R2, RZ, PT ;  /* 0x000000ff0200720c */ /* 0x000fe80003f25070 */
[----:B------:R-:W-:Y:S04]  /*6940*/  ISETP.NE.AND.EX P1, PT, R3, RZ, PT, P1 ;  /* 0x000000ff0300720c */ /* 0x000fe80003f25310 */
[----:B------:R-:W-:Y:S03]  /*6950*/  PLOP3.LUT P1, PT, P1, PT, PT, 0x8, 0x80 ;  /* 0x000000000080781c */ /* 0x000fe60000f2e170 */
[----:B------:R-:W-:Y:S11]  /*6960*/  @P0 FSETP.EQ.AND P1, PT, R39, RZ, PT ;  /* 0x000000ff2700020b */ /* 0x000ff60003f22000 */
[----:B------:R-:W-:Y:S02]  /*6970*/  @!UPT UIADD3 URZ, UPT, UPT, URZ, URZ, URZ ;  /* 0x000000fffffff290 */ /* 0x000fe4000fffe0ff */
.L_x_131:
[----:B------:R-:W2:Y:S01]  /*6980*/  SYNCS.PHASECHK.TRANS64.TRYWAIT P0, [UR17+0x368], R6 ;  /* 0x00036806ff0075a7 */ /* 0x000ea20008001111 */
[----:B------:R-:W-:Y:S02]  /*6990*/  ELECT P2, URZ, PT ;  /* 0x0000000000ff782f */ /* 0x000fe40003840000 */
[----:B------:R-:W-:Y:S01]  /*69a0*/  IADD3 R14, PT, PT, R14, 0x1, RZ ;  /* 0x000000010e0e7810 */ /* 0x000fe20007ffe0ff */
[----:B--2---:R-:W-:Y:S10]  /*69b0*/  @!P0 BRA `(.L_x_132) ;  /* 0x00000038009c8947 */ /* 0x004ff40003800000 */
.L_x_283:
[----:B------:R-:W-:Y:S01]  /*69c0*/  PLOP3.LUT P1, PT, P1, P2, PT, 0xf2, 0x2f ;  /* 0x00000000002f781c */ /* 0x000fe20000f25e72 */
[----:B------:R-:W-:Y:S01]  /*69d0*/  UMOV UR18, 0x0 ;  /* 0x0000000000127882 */ /* 0x000fe20000000000 */
[----:B------:R-:W-:Y:S01]  /*69e0*/  UMOV UR19, 0x10000000 ;  /* 0x1000000000137882 */ /* 0x000fe20000000000 */
[----:B------:R-:W-:Y:S01]  /*69f0*/  UMOV UR12, UR36 ;  /* 0x00000024000c7c82 */ /* 0x000fe20008000000 */
[----:B------:R-:W-:Y:S01]  /*6a00*/  LOP3.LUT R15, R15, 0x1, RZ, 0x3c, !PT ;  /* 0x000000010f0f7812 */ /* 0x000fe200078e3cff */
[----:B------:R-:W-:Y:S01]  /*6a10*/  UPLOP3.LUT UP3, UPT, UPT, UPT, UPT, 0x80, 0x8 ;  /* 0x000000000008789c */ /* 0x000fe20003f6f070 */
[----:B------:R-:W-:Y:S07]  /*6a20*/  UMOV UR36, UR24 ;  /* 0x0000001800247c82 */ /* 0x000fee0008000000 */
[----:B-1----:R-:W-:Y:S01]  /*6a30*/  @!P1 IADD3 R6, P0, PT, R16, 0x580, RZ ;  /* 0x0000058010069810 */ /* 0x002fe20007f1e0ff */
[----:B------:R-:W-:Y:S03]  /*6a40*/  VOTEU.ALL UP0, P1 ;  /* 0x0000000000ff7886 */ /* 0x000fe60000800000 */
[----:B------:R-:W-:Y:S01]  /*6a50*/  @!P1 R2UR UR5, R6 ;  /* 0x00000000060592ca */ /* 0x000fe200000e0000 */
[----:B------:R-:W-:Y:S01]  /*6a60*/  @!P1 IMAD.X R0, RZ, RZ, R17, P0 ;  /* 0x000000ffff009224 */ /* 0x000fe200000e0611 */
[----:B------:R-:W-:Y:S01]  /*6a70*/  @!UP0 USHF.L.U32 UR10, UR45, 0x6, URZ ;  /* 0x000000062d0a8899 */ /* 0x000fe200080006ff */
[----:B------:R-:W-:Y:S01]  /*6a80*/  ISETP.NE.AND P0, PT, R14, 0x2, PT ;  /* 0x000000020e00780c */ /* 0x000fe20003f05270 */
[----:B------:R-:W-:Y:S02]  /*6a90*/  @!UP0 USHF.L.U32 UR11, UR46, 0x6, URZ ;  /* 0x000000062e0b8899 */ /* 0x000fe400080006ff */
[----:B------:R-:W-:Y:S01]  /*6aa0*/  @!P1 R2UR UR4, R0 ;  /* 0x00000000000492ca */ /* 0x000fe200000e0000 */
[----:B------:R-:W-:Y:S01]  /*6ab0*/  @!UP0 UIADD3 UR8, UPT, UPT, UR17, 0x600, URZ ;  /* 0x0000060011088890 */ /* 0x000fe2000fffe0ff */
[----:B------:R-:W-:Y:S01]  /*6ac0*/  SEL R0, RZ, 0x1, P0 ;  /* 0x00000001ff007807 */ /* 0x000fe20000000000 */
[----:B------:R-:W-:Y:S01]  /*6ad0*/  @!UP0 UIADD3 UR9, UPT, UPT, UR17, 0x360, URZ ;  /* 0x0000036011098890 */ /* 0x000fe2000fffe0ff */
[----:B------:R-:W-:Y:S01]  /*6ae0*/  SEL R14, R14, RZ, P0 ;  /* 0x000000ff0e0e7207 */ /* 0x000fe20000000000 */
[----:B------:R-:W-:Y:S01]  /*6af0*/  VOTEU.ALL UP0, P1 ;  /* 0x0000000000ff7886 */ /* 0x000fe20000800000 */
[----:B------:R-:W-:Y:S01]  /*6b00*/  LOP3.LUT R13, R13, R0, RZ, 0x3c, !PT ;  /* 0x000000000d0d7212 */ /* 0x000fe200078e3cff */
[----:B------:R-:W-:Y:S01]  /*6b10*/  IMAD.U32 R8, RZ, RZ, UR5 ;  /* 0x00000005ff087e24 */ /* 0x000fe2000f8e00ff */
[----:B------:R-:W-:Y:S02]  /*6b20*/  UIADD3 UR45, UPT, UPT, UR7, UR57, URZ ;  /* 0x00000039072d7290 */ /* 0x000fe4000fffe0ff */
[----:B------:R-:W-:Y:S03]  /*6b30*/  UIADD3 UR46, UPT, UPT, UR13, UR60, URZ ;  /* 0x0000003c0d2e7290 */ /* 0x000fe6000fffe0ff */
[----:B------:R-:W-:Y:S01]  /*6b40*/  IMAD.U32 R9, RZ, RZ, UR4 ;  /* 0x00000004ff097e24 */ /* 0x000fe2000f8e00ff */
[----:B------:R-:W-:Y:S04]  /*6b50*/  @!P1 R2UR UR4, R8 ;  /* 0x00000000080492ca */ /* 0x000fe800000e0000 */
[----:B------:R-:W-:Y:S11]  /*6b60*/  @!P1 R2UR UR5, R9 ;  /* 0x00000000090592ca */ /* 0x000ff600000e0000 */
[----:B------:R-:W-:Y:S02]  /*6b70*/  @!UPT UIADD3 URZ, UPT, UPT, URZ, URZ, URZ ;  /* 0x000000fffffff290 */ /* 0x000fe4000fffe0ff */
[----:B------:R2:W-:Y:S01]  /*6b80*/  @!UP0 UTMALDG.3D [UR8], [UR4], desc[UR18] ;  /* 0x00001208040085b4 */ /* 0x0005e20008011000 */
[----:B------:R2:W-:Y:S01]  /*6b90*/  @!P1 SYNCS.ARRIVE.TRANS64.RED.A0TR RZ, [UR17+0x360], R7 ;  /* 0x00036007ffff99a7 */ /* 0x0005e20008300411 */
[----:B------:R-:W-:Y:S01]  /*6ba0*/  SYNCS.ARRIVE.TRANS64.RED.A1T0 RZ, [UR48], RZ ;  /* 0x000000ffffff79a7 */ /* 0x000fe20008100430 */
[----:B------:R-:W-:Y:S05]  /*6bb0*/  BRA.U UP1, `(.L_x_133) ;  /* 0xfffffff5018c7547 */ /* 0x000fea000b83ffff */
[----:B------:R-:W-:Y:S07]  /*6bc0*/  MOV R0, UR17 ;  /* 0x0000001100007c02 */ /* 0x000fee0008000f00 */
.L_x_134:
[----:B-1----:R-:W-:-:S04]  /*6bd0*/  SHF.L.U32 R2, R15, 0x1f, RZ ;  /* 0x0000001f0f027819 */ /* 0x002fc800000006ff */
[----:B------:R1:W3:Y:S03]  /*6be0*/  SYNCS.PHASECHK.TRANS64.TRYWAIT P0, [R0+URZ+0x368], R2 ;  /* 0x00036802000075a7 */ /* 0x0002e600080011ff */
[----:B---3--:R-:W-:Y:S05]  /*6bf0*/  @!P0 NANOSLEEP.SYNCS 0x989680 ;  /* 0x009896800000895d */ /* 0x008fea0003900000 */
[----:B------:R-:W3:Y:S02]  /*6c00*/  @!P0 SYNCS.PHASECHK.TRANS64 P0, [R0+URZ+0x368], R2 ;  /* 0x00036802000085a7 */ /* 0x000ee400080010ff */
[----:B--23--:R-:W-:Y:S05]  /*6c10*/  @P0 EXIT ;  /* 0x000000000000094d */ /* 0x00cfea0003800000 */
[----:B------:R-:W-:Y:S05]  /*6c20*/  BRA `(.L_x_134) ;  /* 0xfffffffc00e87947 */ /* 0x000fea000383ffff */
.L_x_125:
[----:B------:R-:W-:-:S06]  /*6c30*/  UISETP.GE.AND UP0, UPT, UR22, 0x4, UPT ;  /* 0x000000041600788c */ /* 0x000fcc000bf06270 */
[----:B------:R-:W-:-:S13]  /*6c40*/  PLOP3.LUT P0, PT, PT, PT, UP0, 0x80, 0x8 ;  /* 0x000000000008781c */ /* 0x000fda0003f0f008 */
[----:B------:R-:W-:Y:S05]  /*6c50*/  @!P0 EXIT ;  /* 0x000000000000894d */ /* 0x000fea0003800000 */
[----:B------:R-:W-:Y:S01]  /*6c60*/  BAR.SYNC.DEFER_BLOCKING 0x6, 0xa0 ;  /* 0x0182800000007b1d */ /* 0x000fe20000010000 */
[C---:B------:R-:W-:Y:S02]  /*6c70*/  IMAD.SHL.U32 R7, R76.reuse, 0x40, RZ ;  /* 0x000000404c077824 */ /* 0x040fe400078e00ff */
[----:B------:R-:W-:Y:S02]  /*6c80*/  HFMA2 R81, -RZ, RZ, 0, 0 ;  /* 0x00000000ff517431 */ /* 0x000fe400000001ff */
[C---:B------:R-:W-:Y:S01]  /*6c90*/  IMAD.SHL.U32 R4, R76.reuse, 0x20, RZ ;  /* 0x000000204c047824 */ /* 0x040fe200078e00ff */
[----:B------:R-:W-:Y:S01]  /*6ca0*/  CS2R R82, SRZ ;  /* 0x0000000000527805 */ /* 0x000fe2000001ff00 */
[----:B------:R-:W-:Y:S01]  /*6cb0*/  IMAD.SHL.U32 R6, R76, 0x2, RZ ;  /* 0x000000024c067824 */ /* 0x000fe200078e00ff */
[----:B------:R-:W-:Y:S01]  /*6cc0*/  UMOV UR44, 0x400 ;  /* 0x00000400002c7882 */ /* 0x000fe20000000000 */
[----:B------:R-:W-:Y:S01]  /*6cd0*/  LOP3.LUT R5, R7, 0x180, RZ, 0xc0, !PT ;  /* 0x0000018007057812 */ /* 0x000fe200078ec0ff */
[----:B------:R-:W-:Y:S01]  /*6ce0*/  ULEA UR44, UR48, UR44, 0x18 ;  /* 0x0000002c302c7291 */ /* 0x000fe2000f8ec0ff */
[----:B------:R-:W-:Y:S01]  /*6cf0*/  LOP3.LUT R4, R4, 0xc00, RZ, 0xc0, !PT ;  /* 0x00000c0004047812 */ /* 0x000fe200078ec0ff */
[----:B------:R-:W1:Y:S01]  /*6d00*/  LDC.64 R72, c[0x0][0x888] ;  /* 0x00022200ff487b82 */ /* 0x000e620000000a00 */
[----:B------:R-:W-:Y:S01]  /*6d10*/  LOP3.LUT R6, R5, 0x20, R6, 0xf8, !PT ;  /* 0x0000002005067812 */ /* 0x000fe200078ef806 */
[----:B------:R-:W-:Y:S01]  /*6d20*/  IMAD.SHL.U32 R5, R76, 0x8, RZ ;  /* 0x000000084c057824 */ /* 0x000fe200078e00ff */
[----:B------:R-:W-:Y:S01]  /*6d30*/  LOP3.LUT R4, R4, 0x40, R7, 0xf8, !PT ;  /* 0x0000004004047812 */ /* 0x000fe200078ef807 */
[----:B------:R-:W-:Y:S01]  /*6d40*/  IMAD.U32 R37, R76, 0x10000, RZ ;  /* 0x000100004c257824 */ /* 0x000fe200078e00ff */
[----:B------:R-:W-:Y:S01]  /*6d50*/  UIADD3 UR4, UPT, UPT, UR44, 0x1600, URZ ;  /* 0x000016002c047890 */ /* 0x000fe2000fffe0ff */
[----:B------:R-:W-:Y:S01]  /*6d60*/  IMAD.MOV.U32 R36, RZ, RZ, RZ ;  /* 0x000000ffff247224 */ /* 0x000fe200078e00ff */
[----:B------:R-:W-:Y:S01]  /*6d70*/  LOP3.LUT R5, R6, 0x30, R5, 0x78, !PT ;  /* 0x0000003006057812 */ /* 0x000fe200078e7805 */
[----:B------:R-:W2:Y:S01]  /*6d80*/  LDC.64 R74, c[0x0][0x890] ;  /* 0x00022400ff4a7b82 */ /* 0x000ea20000000a00 */
[----:B------:R-:W-:Y:S01]  /*6d90*/  LOP3.LUT R4, R4, 0x200, R7, 0xf8, !PT ;  /* 0x0000020004047812 */ /* 0x000fe200078ef807 */
[----:B------:R-:W-:Y:S01]  /*6da0*/  IMAD.MOV.U32 R84, RZ, RZ, RZ ;  /* 0x000000ffff547224 */ /* 0x000fe200078e00ff */
[----:B------:R-:W-:Y:S01]  /*6db0*/  LOP3.LUT R37, R37, 0x600000, RZ, 0xc0, !PT ;  /* 0x0060000025257812 */ /* 0x000fe200078ec0ff */
[----:B------:R-:W-:Y:S01]  /*6dc0*/  IMAD.U32 R85, RZ, RZ, UR4 ;  /* 0x00000004ff557e24 */ /* 0x000fe2000f8e00ff */
[----:B------:R-:W-:Y:S01]  /*6dd0*/  LOP3.LUT R78, R4, R5, RZ, 0xfc, !PT ;  /* 0x00000005044e7212 */ /* 0x000fe200078efcff */
[----:B------:R-:W3:Y:S01]  /*6de0*/  LDS R0, [UR44+0x430] ;  /* 0x0004302cff007984 */ /* 0x000ee20008000800 */
[----:B------:R-:W-:Y:S01]  /*6df0*/  IMAD.SHL.U32 R4, R76, 0x10, RZ ;  /* 0x000000104c047824 */ /* 0x000fe200078e00ff */
[----:B------:R-:W4:Y:S01]  /*6e00*/  LDC.64 R70, c[0x0][0x8b0] ;  /* 0x00022c00ff467b82 */ /* 0x000f220000000a00 */
[----:B------:R-:W-:Y:S01]  /*6e10*/  IADD3 R77, PT, PT, R78, UR44, RZ ;  /* 0x0000002c4e4d7c10 */ /* 0x000fe2000fffe0ff */
[----:B------:R-:W1:Y:S02]  /*6e20*/  LDCU UR50, c[0x0][0x370] ;  /* 0x00006e00ff3277ac */ /* 0x000e640008000800 */
[----:B------:R-:W-:Y:S01]  /*6e30*/  LOP3.LUT R4, R4, 0x20, RZ, 0xc0, !PT ;  /* 0x0000002004047812 */ /* 0x000fe200078ec0ff */
[----:B------:R-:W1:Y:S03]  /*6e40*/  LDCU.64 UR62, c[0x0][0x348] ;  /* 0x00006900ff3e77ac */ /* 0x000e660008000a00 */
[----:B------:R-:W1:Y:S01]  /*6e50*/  LDC.64 R68, c[0x0][0x8a8] ;  /* 0x00022a00ff447b82 */ /* 0x000e620000000a00 */
[----:B------:R-:W-:Y:S01]  /*6e60*/  IADD3 R77, PT, PT, -R4, 0x600, R77 ;  /* 0x00000600044d7810 */ /* 0x000fe20007ffe14d */
[----:B------:R-:W1:Y:S01]  /*6e70*/  LDCU UR41, c[0x0][0xb0c] ;  /* 0x00016180ff2977ac */ /* 0x000e620008000800 */
[----:B------:R-:W1:Y:S01]  /*6e80*/  LDCU UR39, c[0x0][0xb30] ;  /* 0x00016600ff2777ac */ /* 0x000e620008000800 */
[----:B------:R-:W1:Y:S01]  /*6e90*/  LDCU.64 UR58, c[0x0][0x888] ;  /* 0x00011100ff3a77ac */ /* 0x000e620008000a00 */
[----:B------:R-:W1:Y:S01]  /*6ea0*/  LDCU.64 UR42, c[0x0][0xb28] ;  /* 0x00016500ff2a77ac */ /* 0x000e620008000a00 */
[----:B------:R-:W1:Y:S01]  /*6eb0*/  LDCU.128 UR52, c[0x0][0xb10] ;  /* 0x00016200ff3477ac */ /* 0x000e620008000c00 */
[----:B------:R-:W1:Y:S01]  /*6ec0*/  LDCU UR49, c[0x0][0x374] ;  /* 0x00006e80ff3177ac */ /* 0x000e620008000800 */
[----:B------:R-:W-:Y:S01]  /*6ed0*/  UIADD3 UR56, UPT, UPT, UR44, 0x600, URZ ;  /* 0x000006002c387890 */ /* 0x000fe2000fffe0ff */
[----:B---3--:R-:W-:-:S11]  /*6ee0*/  IMAD.IADD R37, R0, 0x1, R37 ;  /* 0x0000000100257824 */ /* 0x008fd600078e0225 */
.L_x_152:
[----:B------:R-:W-:Y:S02]  /*6ef0*/  LEA R3, R81, UR44, 0x3 ;  /* 0x0000002c51037c11 */ /* 0x000fe4000f8e18ff */
[----:B------:R-:W-:Y:S02]  /*6f00*/  SHF.L.U32 R0, R83, 0x1f, RZ ;  /* 0x0000001f53007819 */ /* 0x000fe400000006ff */
[----:B-1----:R-:W-:Y:S02]  /*6f10*/  LEA R4, R81, UR44, 0x4 ;  /* 0x0000002c51047c11 */ /* 0x002fe4000f8e20ff */
[----:B------:R-:W3:Y:S02]  /*6f20*/  SYNCS.PHASECHK.TRANS64.TRYWAIT P0, [R3+URZ+0x380], R0 ;  /* 0x00038000030075a7 */ /* 0x000ee400080011ff */
[----:B--23--:R-:W-:Y:S05]  /*6f30*/  @!P0 BRA `(.L_x_135) ;  /* 0x0000003400548947 */ /* 0x00cfea0003800000 */
.L_x_284:
[----:B------:R-:W1:Y:S01]  /*6f40*/  LDS.128 R4, [R4+0x410] ;  /* 0x0004100004047984 */ /* 0x000e620000000c00 */
[----:B------:R-:W-:Y:S01]  /*6f50*/  UISETP.GE.AND UP0, UPT, UR40, 0x1, UPT ;  /* 0x000000012800788c */ /* 0x000fe2000bf06270 */
[----:B------:R-:W-:Y:S01]  /*6f60*/  @!PT LDS RZ, [RZ] ;  /* 0x00000000fffff984 */ /* 0x000fe20000000800 */
[----:B------:R-:W-:Y:S01]  /*6f70*/  @!PT LDS RZ, [RZ] ;  /* 0x00000000fffff984 */ /* 0x000fe20000000800 */
[----:B------:R-:W-:Y:S01]  /*6f80*/  @!PT LDS RZ, [RZ] ;  /* 0x00000000fffff984 */ /* 0x000fe20000000800 */
[----:B------:R-:W-:Y:S01]  /*6f90*/  @!PT LDS RZ, [RZ] ;  /* 0x00000000fffff984 */ /* 0x000fe20000000800 */
[----:B------:R2:W-:Y:S06]  /*6fa0*/  MEMBAR.ALL.CTA ;  /* 0x0000000000007992 */ /* 0x0005ec0000008000 */
[----:B--2---:R-:W2:Y:S01]  /*6fb0*/  FENCE.VIEW.ASYNC.S ;  /* 0x00000000000073c6 */ /* 0x004ea20000000000 */
[----:B-1----:R-:W-:Y:S11]  /*6fc0*/  LOP3.LUT P0, RZ, R6, 0x1, RZ, 0xc0, !PT ;  /* 0x0000000106ff7812 */ /* 0x002ff6000780c0ff */
[----:B------:R-:W-:Y:S02]  /*6fd0*/  @!UPT UIADD3 URZ, UPT, UPT, URZ, URZ, URZ ;  /* 0x000000fffffff290 */ /* 0x000fe4000fffe0ff */
[----:B--2---:R-:W-:Y:S01]  /*6fe0*/  VOTEU.ANY UP1, P0 ;  /* 0x0000000000ff7886 */ /* 0x004fe20000020100 */
[----:B------:R-:W-:Y:S01]  /*6ff0*/  PLOP3.LUT P0, PT, PT, PT, UP1, 0x80, 0x8 ;  /* 0x000000000008781c */ /* 0x000fe20003f0f018 */
[----:B------:R-:W-:Y:S11]  /*7000*/  UP2UR UR47, UPR, URZ, 0x2 ;  /* 0x00000002ff2f7883 */ /* 0x000ff60008000000 */
[----:B------:R-:W-:Y:S01]  /*7010*/  @!UPT UIADD3 URZ, UPT, UPT, URZ, URZ, URZ ;  /* 0x000000fffffff290 */ /* 0x000fe2000fffe0ff */
[----:B---3--:R-:W-:Y:S02]  /*7020*/  @P0 SHF.R.U32.HI R0, RZ, 0x10, R5 ;  /* 0x00000010ff000819 */ /* 0x008fe40000011605 */
        /* <DEDUP_REMOVED lines=12> */
[----:B------:R-:W2:Y:S01]  /*70f0*/  LDCU UR12, c[0x0][0xb20] ;  /* 0x00016400ff0c77ac */ /* 0x000ea20008000800 */
[----:B------:R-:W-:Y:S02]  /*7100*/  UIMAD.WIDE.U32 UR4, UR49, UR55, URZ ;  /* 0x00000037310472a5 */ /* 0x000fe4000f8e00ff */
[----:B------:R-:W-:Y:S02]  /*7110*/  UIMAD.WIDE.U32 UR6, UR50, UR52, URZ ;  /* 0x00000034320672a5 */ /* 0x000fe4000f8e00ff */
[----:B------:R-:W-:Y:S02]  /*7120*/  UISETP.NE.AND UP0, UPT, UR54, 0x1, UPT ;  /* 0x000000013600788c */ /* 0x000fe4000bf05270 */
[----:B------:R-:W-:Y:S02]  /*7130*/  UIMAD.WIDE.U32 UR8, UR37, UR55, URZ ;  /* 0x00000037250872a5 */ /* 0x000fe4000f8e00ff */
[----:B------:R-:W-:Y:S02]  /*7140*/  UIMAD.WIDE.U32 UR10, UR38, UR52, URZ ;  /* 0x00000034260a72a5 */ /* 0x000fe4000f8e00ff */
[----:B------:R-:W-:Y:S02]  /*7150*/  UISETP.NE.AND UP1, UPT, UR41, 0x1, UPT ;  /* 0x000000012900788c */ /* 0x000fe4000bf25270 */
[----:B------:R-:W-:Y:S01]  /*7160*/  UISETP.NE.AND UP2, UPT, UR40, 0x1, UPT ;  /* 0x000000012800788c */ /* 0x000fe2000bf45270 */
[----:B------:R-:W-:Y:S02]  /*7170*/  UMOV UR4, UR5 ;  /* 0x0000000500047c82 */ /* 0x000fe40008000000 */
[----:B--2---:R-:W-:Y:S03]  /*7180*/  USHF.R.U32.HI UR5, URZ, UR12, UR4 ;  /* 0x0000000cff057299 */ /* 0x004fe60008011604 */
[----:B------:R-:W-:Y:S02]  /*7190*/  UMOV UR4, UR7 ;  /* 0x0000000700047c82 */ /* 0x000fe40008000000 */
[----:B------:R-:W-:Y:S02]  /*71a0*/  USHF.R.U32.HI UR7, URZ, UR53, UR4 ;  /* 0x00000035ff077299 */ /* 0x000fe40008011604 */
[----:B------:R-:W-:Y:S02]  /*71b0*/  USEL UR4, UR49, UR5, !UP0 ;  /* 0x0000000531047287 */ /* 0x000fe4000c000000 */
[----:B------:R-:W-:Y:S01]  /*71c0*/  USEL UR7, UR50, UR7, !UP1 ;  /* 0x0000000732077287 */ /* 0x000fe2000c800000 */
[----:B------:R-:W-:Y:S01]  /*71d0*/  UMOV UR5, UR9 ;  /* 0x0000000900057c82 */ /* 0x000fe20008000000 */
[----:B------:R-:W-:Y:S02]  /*71e0*/  UIMAD.WIDE.U32 UR8, UR4, UR42, URZ ;  /* 0x0000002a040872a5 */ /* 0x000fe4000f8e00ff */
[----:B------:R-:W-:Y:S03]  /*71f0*/  USHF.R.U32.HI UR6, URZ, UR12, UR5 ;  /* 0x0000000cff067299 */ /* 0x000fe60008011605 */
[----:B------:R-:W-:Y:S01]  /*7200*/  UMOV UR5, UR11 ;  /* 0x0000000b00057c82 */ /* 0x000fe20008000000 */
[----:B------:R-:W-:Y:S02]  /*7210*/  UIMAD.WIDE.U32 UR10, UR7, UR42, URZ ;  /* 0x0000002a070a72a5 */ /* 0x000fe4000f8e00ff */
[----:B------:R-:W-:Y:S02]  /*7220*/  USHF.R.U32.HI UR12, URZ, UR53, UR5 ;  /* 0x00000035ff0c7299 */ /* 0x000fe40008011605 */
[----:B------:R-:W-:Y:S01]  /*7230*/  USEL UR6, UR37, UR6, !UP0 ;  /* 0x0000000625067287 */ /* 0x000fe2000c000000 */
[----:B------:R-:W-:Y:S02]  /*7240*/  UMOV UR5, UR9 ;  /* 0x0000000900057c82 */ /* 0x000fe40008000000 */
[----:B------:R-:W-:Y:S01]  /*7250*/  UMOV UR10, UR11 ;  /* 0x0000000b000a7c82 */ /* 0x000fe20008000000 */
[----:B------:R-:W-:Y:S02]  /*7260*/  @UP2 USHF.R.U32.HI UR4, URZ, UR43, UR5 ;  /* 0x0000002bff042299 */ /* 0x000fe40008011605 */
[----:B------:R-:W-:Y:S02]  /*7270*/  @UP2 USHF.R.U32.HI UR7, URZ, UR43, UR10 ;  /* 0x0000002bff072299 */ /* 0x000fe4000801160a */
[----:B------:R-:W-:Y:S02]  /*7280*/  UIMAD UR4, UR40, UR4, URZ ;  /* 0x00000004280472a4 */ /* 0x000fe4000f8e02ff */
[----:B------:R-:W-:Y:S02]  /*7290*/  UIMAD.WIDE.U32 UR10, UR6, UR42, URZ ;  /* 0x0000002a060a72a5 */ /* 0x000fe4000f8e00ff */
[----:B------:R-:W-:Y:S02]  /*72a0*/  USEL UR5, UR38, UR12, !UP1 ;  /* 0x0000000c26057287 */ /* 0x000fe4000c800000 */
[----:B------:R-:W-:Y:S02]  /*72b0*/  UIMAD UR8, UR40, UR7, URZ ;  /* 0x00000007280872a4 */ /* 0x000fe4000f8e02ff */
[----:B------:R-:W-:Y:S03]  /*72c0*/  UISETP.GE.AND UP0, UPT, UR6, UR4, UPT ;  /* 0x000000040600728c */ /* 0x000fe6000bf06270 */
[----:B------:R-:W-:Y:S01]  /*72d0*/  UMOV UR4, UR11 ;  /* 0x0000000b00047c82 */ /* 0x000fe20008000000 */
[----:B------:R-:W-:Y:S02]  /*72e0*/  UISETP.GE.OR UP0, UPT, UR5, UR8, UP0 ;  /* 0x000000080500728c */ /* 0x000fe40008706670 */
[----:B------:R-:W-:Y:S02]  /*72f0*/  USHF.R.U32.HI UR4, URZ, UR43, UR4 ;  /* 0x0000002bff047299 */ /* 0x000fe40008011604 */
[----:B------:R-:W-:Y:S02]  /*7300*/  UIMAD.WIDE.U32 UR8, UR5, UR42, URZ ;  /* 0x0000002a050872a5 */ /* 0x000fe4000f8e00ff */
[----:B------:R-:W-:Y:S02]  /*7310*/  USEL UR11, UR6, UR4, !UP2 ;  /* 0x00000004060b7287 */ /* 0x000fe4000d000000 */
[----:B------:R-:W-:Y:S02]  /*7320*/  UIADD3 UR8, UPT, UPT, -UR5, URZ, URZ ;  /* 0x000000ff05087290 */ /* 0x000fe4000fffe1ff */
[----:B------:R-:W-:Y:S01]  /*7330*/  UIADD3 UR10, UPT, UPT, -UR11, URZ, URZ ;  /* 0x000000ff0b0a7290 */ /* 0x000fe2000fffe1ff */
[----:B------:R-:W-:Y:S01]  /*7340*/  @!UP0 UMOV UR4, UR9 ;  /* 0x0000000900048c82 */ /* 0x000fe20008000000 */
[----:B------:R-:W-:Y:S02]  /*7350*/  UIADD3 UR9, UPT, UPT, -UR6, URZ, URZ ;  /* 0x000000ff06097290 */ /* 0x000fe4000fffe1ff */
[----:B------:R-:W-:Y:S02]  /*7360*/  @!UP0 USHF.R.U32.HI UR4, URZ, UR43, UR4 ;  /* 0x0000002bff048299 */ /* 0x000fe40008011604 */
[----:B------:R-:W-:Y:S02]  /*7370*/  UIMAD UR10, UR40, UR10, UR6 ;  /* 0x0000000a280a72a4 */ /* 0x000fe4000f8e0206 */
[----:B------:R-:W-:Y:S04]  /*7380*/  @!UP0 USEL UR4, UR5, UR4, !UP2 ;  /* 0x0000000405048287 */ /* 0x000fe8000d000000 */
[----:B------:R-:W-:Y:S02]  /*7390*/  @!UP0 UIMAD UR10, UR7, UR10, UR4 ;  /* 0x0000000a070a82a4 */ /* 0x000fe4000f8e0204 */
[----:B------:R-:W-:Y:S02]  /*73a0*/  @!UP0 UIADD3 UR11, UPT, UPT, UR11, -UR4, URZ ;  /* 0x800000040b0b8290 */ /* 0x000fe4000fffe0ff */
[----:B------:R-:W-:Y:S02]  /*73b0*/  UIMAD UR7, UR41, UR8, UR38 ;  /* 0x00000008290772a4 */ /* 0x000fe4000f8e0226 */
[----:B------:R-:W-:Y:S02]  /*73c0*/  @!UP0 UIMAD UR6, UR11, UR40, UR5 ;  /* 0x000000280b0682a4 */ /* 0x000fe4000f8e0205 */
[----:B------:R-:W-:Y:S01]  /*73d0*/  UIMAD UR4, UR54, UR9, UR37 ;  /* 0x00000009360472a4 */ /* 0x000fe2000f8e0225 */
[----:B------:R-:W-:Y:S02]  /*73e0*/  @!UP0 UMOV UR5, UR10 ;  /* 0x0000000a00058c82 */ /* 0x000fe40008000000 */
[----:B------:R-:W-:Y:S02]  /*73f0*/  UIMAD UR38, UR5, UR41, UR7 ;  /* 0x00000029052672a4 */ /* 0x000fe4000f8e0207 */
[----:B------:R-:W-:Y:S11]  /*7400*/  UIMAD UR37, UR6, UR54, UR4 ;  /* 0x00000036062572a4 */ /* 0x000ff6000f8e0204 */
[----:B------:R-:W-:Y:S01]  /*7410*/  @!UPT UIADD3 URZ, UPT, UPT, URZ, URZ, URZ ;  /* 0x000000fffffff290 */ /* 0x000fe2000fffe0ff */
.L_x_136:
[----:B------:R-:W-:Y:S01]  /*7420*/  UISETP.NE.AND UP0, UPT, UR39, 0x1, UPT ;  /* 0x000000012700788c */ /* 0x000fe2000bf05270 */
[----:B------:R-:W-:Y:S10]  /*7430*/  IADD3 R81, PT, PT, R81, 0x1, RZ ;  /* 0x0000000151517810 */ /* 0x000ff40007ffe0ff */
[----:B------:R-:W2:Y:S01]  /*7440*/  @!UP0 LDCU.128 UR12, c[0x0][0xb10] ;  /* 0x00016200ff0c87ac */ /* 0x000ea20008000c00 */
[----:B------:R-:W3:Y:S01]  /*7450*/  @!UP0 LDCU UR5, c[0x0][0xb0c] ;  /* 0x00016180ff0587ac */ /* 0x000ee20008000800 */
[----:B------:R-:W4:Y:S01]  /*7460*/  @!UP0 LDCU UR10, c[0x0][0xb20] ;  /* 0x00016400ff0a87ac */ /* 0x000f220008000800 */
[----:B--2---:R-:W-:Y:S02]  /*7470*/  UIMAD.WIDE.U32 UR8, UR38, UR12, URZ ;  /* 0x0000000c260872a5 */ /* 0x004fe4000f8e00ff */
[----:B------:R-:W-:Y:S02]  /*7480*/  UIMAD.WIDE.U32 UR6, UR37, UR15, URZ ;  /* 0x0000000f250672a5 */ /* 0x000fe4000f8e00ff */
[----:B------:R-:W-:Y:S03]  /*7490*/  @!UP0 UISETP.NE.AND UP1, UPT, UR14, 0x1, UPT ;  /* 0x000000010e00888c */ /* 0x000fe6000bf25270 */
[----:B------:R-:W-:Y:S01]  /*74a0*/  @!UP0 UMOV UR4, UR9 ;  /* 0x0000000900048c82 */ /* 0x000fe20008000000 */
[----:B---3--:R-:W-:Y:S02]  /*74b0*/  @!UP0 UISETP.NE.AND UP2, UPT, UR5, 0x1, UPT ;  /* 0x000000010500888c */ /* 0x008fe4000bf45270 */
[----:B------:R-:W-:Y:S01]  /*74c0*/  @!UP0 USHF.R.U32.HI UR4, URZ, UR13, UR4 ;  /* 0x0000000dff048299 */ /* 0x000fe20008011604 */
[----:B------:R-:W-:Y:S02]  /*74d0*/  @!UP0 UMOV UR6, UR7 ;  /* 0x0000000700068c82 */ /* 0x000fe40008000000 */
[----:B----4-:R-:W-:Y:S02]  /*74e0*/  @!UP0 USHF.R.U32.HI UR6, URZ, UR10, UR6 ;  /* 0x0000000aff068299 */ /* 0x010fe40008011606 */
[----:B------:R-:W-:Y:S02]  /*74f0*/  @!UP0 USEL UR7, UR38, UR4, !UP2 ;  /* 0x0000000426078287 */ /* 0x000fe4000d000000 */
[----:B------:R-:W-:Y:S04]  /*7500*/  @!UP0 USEL UR6, UR37, UR6, !UP1 ;  /* 0x0000000625068287 */ /* 0x000fe8000c800000 */
[----:B------:R-:W-:Y:S02]  /*7510*/  @!UP0 UIADD3 UR4, UPT, UPT, -UR7, UR6, URZ ;  /* 0x0000000607048290 */ /* 0x000fe4000fffe1ff */
[----:B------:R-:W-:Y:S02]  /*7520*/  @!UP0 UIADD3 UR6, UPT, UPT, UR7, -UR6, URZ ;  /* 0x8000000607068290 */ /* 0x000fe4000fffe0ff */
[----:B------:R-:W-:Y:S02]  /*7530*/  @!UP0 UIMAD UR38, UR4, UR5, UR38 ;  /* 0x00000005042682a4 */ /* 0x000fe4000f8e0226 */
[----:B------:R-:W-:Y:S02]  /*7540*/  @!UP0 UIMAD UR37, UR6, UR14, UR37 ;  /* 0x0000000e062582a4 */ /* 0x000fe4000f8e0225 */
[----:B------:R-:W-:Y:S09]  /*7550*/  ULOP3.LUT UP0, URZ, UR56, 0x1b0, URZ, 0xc0, !UPT ;  /* 0x000001b038ff7892 */ /* 0x000ff2000f80c0ff */
[----:B------:R-:W-:Y:S05]  /*7560*/  BRA.U !UP0, `(.L_x_137) ;  /* 0x0000000108407547 */ /* 0x000fea000b800000 */
[----:B------:R-:W2:Y:S01]  /*7570*/  LDCU.64 UR8, c[0x4][0x80] ;  /* 0x01001000ff0877ac */ /* 0x000ea20008000a00 */
[----:B------:R-:W-:Y:S01]  /*7580*/  MOV R3, 0x0 ;  /* 0x0000000000037802 */ /* 0x000fe20000000f00 */
[----:B------:R-:W-:Y:S02]  /*7590*/  HFMA2 R12, -RZ, RZ, 0, 5.9604644775390625e-08 ;  /* 0x00000001ff0c7431 */ /* 0x000fe400000001ff */
[----:B------:R-:W-:Y:S02]  /*75a0*/  IMAD.MOV.U32 R8, RZ, RZ, 0x70 ;  /* 0x00000070ff087424 */ /* 0x000fe400078e00ff */
[----:B------:R-:W-:Y:S01]  /*75b0*/  IMAD.MOV.U32 R13, RZ, RZ, RZ ;  /* 0x000000ffff0d7224 */ /* 0x000fe200078e00ff */
[----:B------:R-:W3:Y:S01]  /*75c0*/  LDCU.64 UR6, c[0x4][0x88] ;  /* 0x01001100ff0677ac */ /* 0x000ee20008000a00 */
[----:B------:R-:W4:Y:S01]  /*75d0*/  LDC.64 R2, c[0x4][R3] ;  /* 0x0100000003027b82 */ /* 0x000f220000000a00 */
[----:B------:R-:W1:Y:S01]  /*75e0*/  LDCU.64 UR4, c[0x4][0x8] ;  /* 0x01000100ff0477ac */ /* 0x000e620008000a00 */
[----:B--2---:R-:W-:Y:S01]  /*75f0*/  MOV R5, UR9 ;  /* 0x0000000900057c02 */ /* 0x004fe20008000f00 */
[----:B------:R-:W-:Y:S01]  /*7600*/  IMAD.U32 R4, RZ, RZ, UR8 ;  /* 0x00000008ff047e24 */ /* 0x000fe2000f8e00ff */
[----:B---3--:R-:W-:Y:S01]  /*7610*/  MOV R7, UR7 ;  /* 0x0000000700077c02 */ /* 0x008fe20008000f00 */
[----:B------:R-:W-:Y:S01]  /*7620*/  IMAD.U32 R6, RZ, RZ, UR6 ;  /* 0x00000006ff067e24 */ /* 0x000fe2000f8e00ff */
[----:B-1----:R-:W-:Y:S01]  /*7630*/  MOV R11, UR5 ;  /* 0x00000005000b7c02 */ /* 0x002fe20008000f00 */
[----:B------:R-:W-:Y:S02]  /*7640*/  IMAD.U32 R10, RZ, RZ, UR4 ;  /* 0x00000004ff0a7e24 */ /* 0x000fe4000f8e00ff */
[----:B------:R-:W-:Y:S07]  /*7650*/  LEPC R20, `(.L_x_137) ;  /* 0x000000001014794e */ /* 0x000fee0000000000 */
[----:B----45:R-:W-:Y:S05]  /*7660*/  CALL.ABS.NOINC R2 ;  /* 0x0000000002007343 */ /* 0x030fea0003c00000 */
.L_x_137:
[----:B------:R-:W-:Y:S01]  /*7670*/  LOP3.LUT P0, RZ, R85, 0x1b0, RZ, 0xc0, !PT ;  /* 0x000001b055ff7812 */ /* 0x000fe2000780c0ff */
[----:B------:R-:W-:Y:S11]  /*7680*/  BSSY.RECONVERGENT B6, `(.L_x_138) ;  /* 0x0000013000067945 */ /* 0x000ff60003800200 */
[----:B------:R-:W-:Y:S01]  /*7690*/  @!UPT UIADD3 URZ, UPT, UPT, URZ, URZ, URZ ;  /* 0x000000fffffff290 */ /* 0x000fe2000fffe0ff */
[----:B------:R-:W-:Y:S05]  /*76a0*/  @!P0 BRA `(.L_x_139) ;  /* 0x0000000000408947 */ /* 0x000fea0003800000 */
        /* <DEDUP_REMOVED lines=16> */
.L_x_139:
[----:B------:R-:W-:Y:S05]  /*77b0*/  BSYNC.RECONVERGENT B6 ;  /* 0x0000000000067941 */ /* 0x000fea0003800200 */
.L_x_138:
[----:B------:R-:W-:Y:S01]  /*77c0*/  ISETP.NE.U32.AND P3, PT, R74, RZ, PT ;  /* 0x000000ff4a00720c */ /* 0x000fe20003f65070 */
[----:B------:R-:W-:Y:S01]  /*77d0*/  UISETP.NE.AND UP1, UPT, UR61, URZ, UPT ;  /* 0x000000ff3d00728c */ /* 0x000fe2000bf25270 */
[----:B------:R-:W-:Y:S02]  /*77e0*/  ISETP.NE.U32.AND P4, PT, R70, RZ, PT ;  /* 0x000000ff4600720c */ /* 0x000fe40003f85070 */
[----:B------:R-:W-:Y:S02]  /*77f0*/  ISETP.NE.AND.EX P3, PT, R75, RZ, PT, P3 ;  /* 0x000000ff4b00720c */ /* 0x000fe40003f65330 */
[----:B------:R-:W-:Y:S02]  /*7800*/  PLOP3.LUT P1, PT, PT, PT, PT, 0x8, 0x80 ;  /* 0x000000000080781c */ /* 0x000fe40003f2e170 */
[----:B------:R-:W-:Y:S02]  /*7810*/  PLOP3.LUT P0, PT, PT, PT, UP1, 0x80, 0x8 ;  /* 0x000000000008781c */ /* 0x000fe40003f0f018 */
[----:B------:R-:W-:Y:S02]  /*7820*/  ISETP.NE.AND.EX P4, PT, R71, RZ, PT, P4 ;  /* 0x000000ff4700720c */ /* 0x000fe40003f85340 */
[----:B------:R-:W2:Y:S09]  /*7830*/  @UP1 LDCU.64 UR4, c[0x0][0x888] ;  /* 0x00011100ff0417ac */ /* 0x000eb20008000a00 */
[----:B------:R-:W-:Y:S01]  /*7840*/  @P0 PLOP3.LUT P1, PT, P3, PT, PT, 0x80, 0x8 ;  /* 0x000000000008081c */ /* 0x000fe20001f2f070 */
[----:B--2---:R-:W-:Y:S04]  /*7850*/  @UP1 UISETP.NE.U32.AND UP0, UPT, UR4, URZ, UPT ;  /* 0x000000ff0400128c */ /* 0x004fe8000bf05070 */
[----:B------:R-:W-:Y:S04]  /*7860*/  @UP1 UISETP.NE.AND.EX UP0, UPT, UR5, URZ, UPT, UP0 ;  /* 0x000000ff0500128c */ /* 0x000fe8000bf05300 */
[----:B------:R-:W-:Y:S01]  /*7870*/  @UP1 USEL UR4, URZ, 0xffffffff, UP0 ;  /* 0xffffffffff041887 */ /* 0x000fe20008000000 */
[----:B------:R-:W-:Y:S11]  /*7880*/  @!P3 BRA `(.L_x_140) ;  /* 0x000000000030b947 */ /* 0x000ff60003800000 */
[----:B------:R-:W-:Y:S01]  /*7890*/  ISETP.NE.U32.AND P2, PT, R72, RZ, PT ;  /* 0x000000ff4800720c */ /* 0x000fe20003f45070 */
[----:B------:R-:W2:Y:S01]  /*78a0*/  LDCU.64 UR6, c[0x0][0x358] ;  /* 0x00006b00ff0677ac */ /* 0x000ea20008000a00 */
[----:B------:R-:W-:Y:S02]  /*78b0*/  IMAD.MOV.U32 R79, RZ, RZ, 0x1 ;  /* 0x00000001ff4f7424 */ /* 0x000fe400078e00ff */
[----:B------:R-:W-:Y:S11]  /*78c0*/  ISETP.NE.AND.EX P2, PT, R73, RZ, PT, P2 ;  /* 0x000000ff4900720c */ /* 0x000ff60003f45320 */
[----:B------:R-:W-:Y:S02]  /*78d0*/  @!UPT UIADD3 URZ, UPT, UPT, URZ, URZ, URZ ;  /* 0x000000fffffff290 */ /* 0x000fe4000fffe0ff */
[----:B------:R-:W3:Y:S01]  /*78e0*/  @P2 LDC.64 R2, c[0x0][0x888] ;  /* 0x00022200ff022b82 */ /* 0x000ee20000000a00 */
[----:B-1----:R-:W-:Y:S04]  /*78f0*/  @P2 IMAD R0, R74, UR36, RZ ;  /* 0x000000244a002c24 */ /* 0x002fe8000f8e02ff */
[----:B---3--:R-:W-:Y:S04]  /*7900*/  @P2 IMAD.WIDE R2, R0, 0x4, R2 ;  /* 0x0000000400022825 */ /* 0x008fe800078e0202 */
[----:B------:R-:W-:Y:S01]  /*7910*/  HFMA2 R0, -RZ, RZ, 0, 5.9604644775390625e-08 ;  /* 0x00000001ff007431 */ /* 0x000fe200000001ff */
[----:B--2--5:R2:W5:Y:S04]  /*7920*/  @P2 LDG.E R39, desc[UR6][R2.64] ;  /* 0x0000000602272981 */ /* 0x024568000c1e1900 */
[----:B------:R-:W-:Y:S01]  /*7930*/  @!P2 PRMT R79, R0, 0x7610, R79 ;  /* 0x00007610004fa816 */ /* 0x000fe2000000004f */
[----:B--2---:R-:W3:Y:S06]  /*7940*/  @!P2 LDC R39, c[0x0][0x880] ;  /* 0x00022000ff27ab82 */ /* 0x004eec0000000800 */
.L_x_140:
[----:B------:R-:W-:Y:S05]  /*7950*/  @!P4 BRA `(.L_x_141) ;  /* 0x000000000024c947 */ /* 0x000fea0003800000 */
[----:B------:R-:W-:Y:S01]  /*7960*/  ISETP.NE.U32.AND P2, PT, R68, RZ, PT ;  /* 0x000000ff4400720c */ /* 0x000fe20003f45070 */
[----:B------:R-:W2:Y:S03]  /*7970*/  LDCU.64 UR6, c[0x0][0x358] ;  /* 0x00006b00ff0677ac */ /* 0x000ea60008000a00 */
[----:B------:R-:W-:Y:S11]  /*7980*/  ISETP.NE.AND.EX P2, PT, R69, RZ, PT, P2 ;  /* 0x000000ff4500720c */ /* 0x000ff60003f45320 */
[----:B------:R-:W-:Y:S02]  /*7990*/  @!UPT UIADD3 URZ, UPT, UPT, URZ, URZ, URZ ;  /* 0x000000fffffff290 */ /* 0x000fe4000fffe0ff */
[----:B------:R-:W4:Y:S01]  /*79a0*/  @P2 LDC.64 R2, c[0x0][0x8a8] ;  /* 0x00022a00ff022b82 */ /* 0x000f220000000a00 */
[----:B-1----:R-:W-:Y:S04]  /*79b0*/  @P2 IMAD R0, R70, UR36, RZ ;  /* 0x0000002446002c24 */ /* 0x002fe8000f8e02ff */
[----:B----4-:R-:W-:Y:S05]  /*79c0*/  @P2 IMAD.WIDE R2, R0, 0x4, R2 ;  /* 0x0000000400022825 */ /* 0x010fea00078e0202 */
[----:B--2--5:R2:W5:Y:S02]  /*79d0*/  @P2 LDG.E R38, desc[UR6][R2.64] ;  /* 0x0000000602262981 */ /* 0x024564000c1e1900 */
[----:B--2---:R-:W4:Y:S02]  /*79e0*/  @!P2 LDC R38, c[0x0][0x8a0] ;  /* 0x00022800ff26ab82 */ /* 0x004f240000000800 */
.L_x_141:
[----:B---3-5:R-:W-:Y:S01]  /*79f0*/  @P0 FSETP.NEU.AND P4, PT, R39, RZ, PT ;  /* 0x000000ff2700020b */ /* 0x028fe20003f8d000 */
[----:B-1----:R-:W-:Y:S01]  /*7a00*/  IMAD.U32 R0, RZ, RZ, UR4 ;  /* 0x00000004ff007e24 */ /* 0x002fe2000f8e00ff */
[----:B------:R-:W-:Y:S01]  /*7a10*/  @P0 LOP3.LUT P2, RZ, R79, 0xff, RZ, 0xc0, !PT ;  /* 0x000000ff4fff0812 */ /* 0x000fe2000784c0ff */
[----:B------:R-:W-:Y:S01]  /*7a20*/  BSSY B1, `(.L_x_142) ;  /* 0x0000039000017945 */ /* 0x000fe20003800000 */
[----:B------:R-:W-:Y:S02]  /*7a30*/  @P0 SEL R2, RZ, 0xffffffff, P4 ;  /* 0xffffffffff020807 */ /* 0x000fe40002000000 */
[----:B------:R-:W-:Y:S02]  /*7a40*/  CS2R R66, SRZ ;  /* 0x0000000000427805 */ /* 0x000fe4000001ff00 */
[----:B------:R-:W-:Y:S02]  /*7a50*/  LEA R22, R36, UR44, 0x3 ;  /* 0x0000002c24167c11 */ /* 0x000fe4000f8e18ff */
[----:B------:R-:W-:Y:S02]  /*7a60*/  CS2R R64, SRZ ;  /* 0x0000000000407805 */ /* 0x000fe4000001ff00 */
[----:B------:R-:W-:Y:S02]  /*7a70*/  @P1 SEL R2, R0, R2, !P2 ;  /* 0x0000000200021207 */ /* 0x000fe40005000000 */
[----:B------:R-:W-:Y:S02]  /*7a80*/  CS2R R18, SRZ ;  /* 0x0000000000127805 */ /* 0x000fe4000001ff00 */
[----:B------:R-:W-:Y:S02]  /*7a90*/  SHF.L.U32 R3, R84, 0x1f, RZ ;  /* 0x0000001f54037819 */ /* 0x000fe400000006ff */
[----:B------:R-:W-:Y:S02]  /*7aa0*/  CS2R R16, SRZ ;  /* 0x0000000000107805 */ /* 0x000fe4000001ff00 */
[----:B------:R-:W-:Y:S02]  /*7ab0*/  @P0 LOP3.LUT R2, R2, 0x1, RZ, 0xc0, !PT ;  /* 0x0000000102020812 */ /* 0x000fe400078ec0ff */
[----:B------:R-:W-:Y:S02]  /*7ac0*/  PLOP3.LUT P5, PT, PT, PT, PT, 0x8, 0x80 ;  /* 0x000000000080781c */ /* 0x000fe40003fae170 */
[----:B------:R-:W-:Y:S02]  /*7ad0*/  ISETP.NE.U32.OR P1, PT, R2, 0x1, !P0 ;  /* 0x000000010200780c */ /* 0x000fe40004725470 */
[----:B------:R-:W-:Y:S11]  /*7ae0*/  LEA.HI R2, R36, R36, RZ, 0x1 ;  /* 0x0000002424027211 */ /* 0x000ff600078f08ff */
[----:B------:R-:W-:Y:S04]  /*7af0*/  @P1 SHF.L.U32 R0, R82, 0x1f, RZ ;  /* 0x0000001f52001819 */ /* 0x000fe800000006ff */
[----:B------:R1:W2:Y:S01]  /*7b00*/  @P1 SYNCS.PHASECHK.TRANS64.TRYWAIT P0, [UR44+0x360], R0 ;  /* 0x00036000ff0015a7 */ /* 0x0002a2000800112c */
[----:B------:R3:W3:Y:S01]  /*7b10*/  SYNCS.PHASECHK.TRANS64.TRYWAIT P4, [R22+URZ+0x3a0], R3 ;  /* 0x0003a003160075a7 */ /* 0x0006e200080811ff */
[C---:B-1----:R-:W-:Y:S01]  /*7b20*/  IMAD.SHL.U32 R0, R2.reuse, 0x20, RZ ;  /* 0x0000002002007824 */ /* 0x042fe200078e00ff */
[----:B------:R-:W-:Y:S04]  /*7b30*/  LOP3.LUT R2, R2, 0xffe, RZ, 0xc0, !PT ;  /* 0x00000ffe02027812 */ /* 0x000fe800078ec0ff */
[----:B------:R-:W-:Y:S01]  /*7b40*/  LOP3.LUT R0, R0, 0xffffffc0, RZ, 0xc0, !PT ;  /* 0xffffffc000007812 */ /* 0x000fe200078ec0ff */
[----:B------:R-:W-:Y:S04]  /*7b50*/  IMAD.IADD R2, R36, 0x1, -R2 ;  /* 0x0000000124027824 */ /* 0x000fe800078e0a02 */
[----:B------:R-:W-:Y:S04]  /*7b60*/  IMAD.IADD R0, R37, 0x1, R0 ;  /* 0x0000000125007824 */ /* 0x000fe800078e0200 */
[----:B------:R-:W-:Y:S01]  /*7b70*/  IMAD R2, R2, 0x100000, R0 ;  /* 0x0010000002027824 */ /* 0x000fe200078e0200 */
[----:B--2---:R-:W-:Y:S01]  /*7b80*/  @P1 PLOP3.LUT P5, PT, P0, PT, PT, 0x8, 0x80 ;  /* 0x000000000080181c */ /* 0x004fe200007ae170 */
[----:B------:R-:W-:Y:S01]  /*7b90*/  @!UPT UIADD3 URZ, UPT, UPT, URZ, URZ, URZ ;  /* 0x000000fffffff290 */ /* 0x000fe2000fffe0ff */
[----:B---3--:R-:W-:Y:S11]  /*7ba0*/  @!P1 BRA `(.L_x_143) ;  /* 0x0000000000809947 */ /* 0x008ff60003800000 */
[----:B------:R-:W-:Y:S01]  /*7bb0*/  ISETP.NE.U32.AND P0, PT, RZ, UR58, PT ;  /* 0x0000003aff007c0c */ /* 0x000fe2000bf05070 */
[----:B------:R-:W-:Y:S01]  /*7bc0*/  BSSY B0, `(.L_x_144) ;  /* 0x0000012000007945 */ /* 0x000fe20003800000 */
[----:B------:R-:W-:Y:S02]  /*7bd0*/  FSETP.NEU.AND P2, PT, R39, RZ, PT ;  /* 0x000000ff2700720b */ /* 0x000fe40003f4d000 */
[----:B------:R-:W-:Y:S02]  /*7be0*/  CS2R R18, SRZ ;  /* 0x0000000000127805 */ /* 0x000fe4000001ff00 */
[----:B------:R-:W-:Y:S02]  /*7bf0*/  ISETP.NE.AND.EX P0, PT, RZ, UR59, PT, P0 ;  /* 0x0000003bff007c0c */ /* 0x000fe4000bf05300 */
[----:B------:R-:W-:Y:S02]  /*7c00*/  CS2R R16, SRZ ;  /* 0x0000000000107805 */ /* 0x000fe4000001ff00 */
[----:B------:R-:W-:Y:S02]  /*7c10*/  LOP3.LUT P1, RZ, R79, 0xff, RZ, 0xc0, !PT ;  /* 0x000000ff4fff7812 */ /* 0x000fe4000782c0ff */
[----:B------:R-:W-:Y:S02]  /*7c20*/  CS2R R66, SRZ ;  /* 0x0000000000427805 */ /* 0x000fe4000001ff00 */
[----:B------:R-:W-:Y:S02]  /*7c30*/  SEL R0, RZ, 0xffffffff, P2 ;  /* 0xffffffffff007807 */ /* 0x000fe40001000000 */
[----:B------:R-:W-:Y:S02]  /*7c40*/  CS2R R64, SRZ ;  /* 0x0000000000407805 */ /* 0x000fe4000001ff00 */
[----:B------:R-:W-:Y:S04]  /*7c50*/  SEL R4, RZ, 0xffffffff, P0 ;  /* 0xffffffffff047807 */ /* 0x000fe80000000000 */
[----:B------:R-:W-:Y:S04]  /*7c60*/  @P3 SEL R0, R4, R0, !P1 ;  /* 0x0000000004003207 */ /* 0x000fe80004800000 */
[----:B------:R-:W-:Y:S04]  /*7c70*/  LOP3.LUT R0, R0, 0x1, RZ, 0xc0, !PT ;  /* 0x0000000100007812 */ /* 0x000fe800078ec0ff */
[----:B------:R-:W-:Y:S01]  /*7c80*/  ISETP.NE.U32.AND P0, PT, R0, 0x1, PT ;  /* 0x000000010000780c */ /* 0x000fe20003f05070 */
[----:B------:R-:W-:Y:S01]  /*7c90*/  @!UPT UIADD3 URZ, UPT, UPT, URZ, URZ, URZ ;  /* 0x000000fffffff290 */ /* 0x000fe2000fffe0ff */
[----:B------:R-:W-:Y:S11]  /*7ca0*/  @!P5 BRA `(.L_x_145) ;  /* 0x00000000000cd947 */ /* 0x000ff60003800000 */
[----:B------:R-:W-:Y:S04]  /*7cb0*/  SHF.L.U32 R4, R82, 0x1f, RZ ;  /* 0x0000001f52047819 */ /* 0x000fe800000006ff */
[----:B------:R-:W1:Y:S02]  /*7cc0*/  SYNCS.PHASECHK.TRANS64.TRYWAIT P1, [UR44+0x360], R4 ;  /* 0x00036004ff0075a7 */ /* 0x000e64000802112c */
[----:B-1----:R-:W-:Y:S05]  /*7cd0*/  @!P1 BRA `(.L_x_146) ;  /* 0x0000002800009947 */ /* 0x002fea0003800000 */
.L_x_145:
[----:B------:R-:W-:Y:S05]  /*7ce0*/  BSYNC B0 ;  /* 0x0000000000007941 */ /* 0x000fea0003800000 */
.L_x_144:
[----:B------:R2:W3:Y:S01]  /*7cf0*/  @P0 LDS.128 R16, [R78+UR44+0x600] ;  /* 0x0006002c4e100984 */ /* 0x0004e20008000c00 */
[----:B------:R-:W-:Y:S01]  /*7d00*/  UIADD3 UR4, UPT, UPT, UR44, 0x368, URZ ;  /* 0x000003682c047890 */ /* 0x000fe2000fffe0ff */
[----:B------:R-:W-:Y:S02]  /*7d10*/  LOP3.LUT R82, R82, 0x1, RZ, 0x3c, !PT ;  /* 0x0000000152527812 */ /* 0x000fe400078e3cff */
[----:B------:R2:W1:Y:S01]  /*7d20*/  @P0 LDS.128 R64, [R77+0x10] ;  /* 0x000010004d400984 */ /* 0x0004620000000c00 */
[----:B------:R-:W-:Y:S01]  /*7d30*/  UPRMT UR4, UR48, 0x654, UR4 ;  /* 0x0000065430047896 */ /* 0x000fe20008000004 */
[----:B------:R-:W-:Y:S01]  /*7d40*/  @!PT LDS RZ, [RZ] ;  /* 0x00000000fffff984 */ /* 0x000fe20000000800 */
[----:B------:R-:W-:Y:S01]  /*7d50*/  @!PT LDS RZ, [RZ] ;  /* 0x00000000fffff984 */ /* 0x000fe20000000800 */
[----:B------:R-:W-:Y:S01]  /*7d60*/  @!PT LDS RZ, [RZ] ;  /* 0x00000000fffff984 */ /* 0x000fe20000000800 */
[----:B------:R-:W-:Y:S01]  /*7d70*/  @!PT LDS RZ, [RZ] ;  /* 0x00000000fffff984 */ /* 0x000fe20000000800 */
[----:B------:R5:W-:Y:S06]  /*7d80*/  MEMBAR.ALL.CTA ;  /* 0x0000000000007992 */ /* 0x000bec0000008000 */
[----:B-----5:R-:W5:Y:S02]  /*7d90*/  FENCE.VIEW.ASYNC.S ;  /* 0x00000000000073c6 */ /* 0x020f640000000000 */
[----:B-----5:R-:W-:Y:S03]  /*7da0*/  SYNCS.ARRIVE.TRANS64.RED.A1T0 RZ, [UR4], RZ ;  /* 0x000000ffffff79a7 */ /* 0x020fe60008100404 */
.L_x_143:
[----:B------:R-:W-:Y:S05]  /*7db0*/  BSYNC B1 ;  /* 0x0000000000017941 */ /* 0x000fea0003800000 */
.L_x_142:
[----:B-1----:R-:W-:Y:S04]  /*7dc0*/  SHF.R.U32.HI R0, RZ, 0x15, R2 ;  /* 0x00000015ff007819 */ /* 0x002fe80000011602 */
[----:B------:R-:W-:Y:S01]  /*7dd0*/  LOP3.LUT P0, RZ, R0, 0x3, R80, 0x48, !PT ;  /* 0x0000000300ff7812 */ /* 0x000fe20007804850 */
[----:B------:R-:W-:Y:S01]  /*7de0*/  @!UPT UIADD3 URZ, UPT, UPT, URZ, URZ, URZ ;  /* 0x000000fffffff290 */ /* 0x000fe2000fffe0ff */
[----:B------:R-:W-:Y:S11]  /*7df0*/  @P4 BRA `(.L_x_147) ;  /* 0x0000000000084947 */ /* 0x000ff60003800000 */
[----:B------:R-:W1:Y:S02]  /*7e00*/  SYNCS.PHASECHK.TRANS64.TRYWAIT P1, [R22+URZ+0x3a0], R3 ;  /* 0x0003a003160075a7 */ /* 0x000e6400080211ff */
[----:B-1----:R-:W-:Y:S05]  /*7e10*/  @!P1 BRA `(.L_x_148) ;  /* 0x0000002400c89947 */ /* 0x002fea0003800000 */
.L_x_147:
[----:B------:R-:W-:Y:S05]  /*7e20*/  @!P0 BRA `(.L_x_149) ;  /* 0x0000000000408947 */ /* 0x000fea0003800000 */
[----:B------:R-:W1:Y:S01]  /*7e30*/  LDCU.64 UR8, c[0x4][0x70] ;  /* 0x01000e00ff0877ac */ /* 0x000e620008000a00 */
[----:B------:R-:W-:Y:S01]  /*7e40*/  MOV R15, 0x0 ;  /* 0x00000000000f7802 */ /* 0x000fe20000000f00 */
[----:B------:R-:W-:Y:S02]  /*7e50*/  HFMA2 R12, -RZ, RZ, 0, 5.9604644775390625e-08 ;  /* 0x00000001ff0c7431 */ /* 0x000fe400000001ff */
[----:B------:R-:W-:Y:S02]  /*7e60*/  IMAD.MOV.U32 R8, RZ, RZ, 0x192 ;  /* 0x00000192ff087424 */ /* 0x000fe400078e00ff */
[----:B------:R-:W-:Y:S01]  /*7e70*/  IMAD.MOV.U32 R13, RZ, RZ, RZ ;  /* 0x000000ffff0d7224 */ /* 0x000fe200078e00ff */
[----:B------:R-:W5:Y:S01]  /*7e80*/  LDCU.64 UR6, c[0x4][0x78] ;  /* 0x01000f00ff0677ac */ /* 0x000f620008000a00 */
[----:B------:R-:W2:Y:S01]  /*7e90*/  LDC.64 R14, c[0x4][R15] ;  /* 0x010000000f0e7b82 */ /* 0x000ea20000000a00 */
[----:B------:R-:W3:Y:S01]  /*7ea0*/  LDCU.64 UR4, c[0x4][0x10] ;  /* 0x01000200ff0477ac */ /* 0x000ee20008000a00 */
[----:B-1----:R-:W-:Y:S01]  /*7eb0*/  MOV R5, UR9 ;  /* 0x0000000900057c02 */ /* 0x002fe20008000f00 */
[----:B------:R-:W-:Y:S01]  /*7ec0*/  IMAD.U32 R4, RZ, RZ, UR8 ;  /* 0x00000008ff047e24 */ /* 0x000fe2000f8e00ff */
[----:B-----5:R-:W-:Y:S01]  /*7ed0*/  MOV R7, UR7 ;  /* 0x0000000700077c02 */ /* 0x020fe20008000f00 */
[----:B------:R-:W-:Y:S01]  /*7ee0*/  IMAD.U32 R6, RZ, RZ, UR6 ;  /* 0x00000006ff067e24 */ /* 0x000fe2000f8e00ff */
[----:B---3--:R-:W-:Y:S01]  /*7ef0*/  MOV R11, UR5 ;  /* 0x00000005000b7c02 */ /* 0x008fe20008000f00 */
[----:B------:R-:W-:Y:S02]  /*7f00*/  IMAD.U32 R10, RZ, RZ, UR4 ;  /* 0x00000004ff0a7e24 */ /* 0x000fe4000f8e00ff */
[----:B------:R-:W-:Y:S07]  /*7f10*/  LEPC R20, `(.L_x_149) ;  /* 0x000000001014794e */ /* 0x000fee0000000000 */
[----:B--2-4-:R-:W-:Y:S05]  /*7f20*/  CALL.ABS.NOINC R14 ;  /* 0x000000000e007343 */ /* 0x014fea0003c00000 */
.L_x_149:
[----:B------:R-:W-:Y:S01]  /*7f30*/  LOP3.LUT P0, RZ, R76, 0x60, RZ, 0xc0, !PT ;  /* 0x000000604cff7812 */ /* 0x000fe2000780c0ff */
[----:B------:R-:W-:Y:S05]  /*7f40*/  WARPSYNC.ALL ;  /* 0x0000000000007948 */ /* 0x000fea0003800000 */
[----:B------:R-:W-:Y:S01]  /*7f50*/  R2UR UR4, R2 ;  /* 0x00000000020472ca */ /* 0x000fe200000e0000 */
[----:B------:R-:W-:Y:S01]  /*7f60*/  BSSY.RECONVERGENT B0, `(.L_x_150) ;  /* 0x000009f000007945 */ /* 0x000fe20003800200 */
[-C--:B---3--:R-:W-:Y:S02]  /*7f70*/  F2FP.F16.E5M2.UNPACK_B R2, R16.reuse ;  /* 0x00000010ff02723e */ /* 0x088fe400020004ff */
[----:B------:R-:W-:Y:S02]  /*7f80*/  F2FP.F16.E5M2.UNPACK_B R16, R16.H1 ;  /* 0x00000010ff10723e */ /* 0x000fe400030004ff */
[----:B------:R-:W-:Y:S01]  /*7f90*/  R2UR UR5, R22 ;  /* 0x00000000160572ca */ /* 0x000fe200000e0000 */
[----:B------:R-:W-:Y:S01]  /*7fa0*/  HADD2.F32 R0, -RZ, R2.H0_H0 ;  /* 0x20000002ff007230 */ /* 0x000fe20000004100 */
[-C--:B------:R-:W-:Y:S01]  /*7fb0*/  F2FP.F16.E5M2.UNPACK_B R42, R17.reuse ;  /* 0x00000011ff2a723e */ /* 0x080fe200020004ff */
[--C-:B------:R-:W-:Y:S01]  /*7fc0*/  HADD2.F32 R3, -RZ, R16.reuse.H0_H0 ;  /* 0x20000010ff037230 */ /* 0x100fe20000004100 */
[----:B------:R-:W-:Y:S01]  /*7fd0*/  F2FP.F16.E5M2.UNPACK_B R44, R17.H1 ;  /* 0x00000011ff2c723e */ /* 0x000fe200030004ff */
[----:B------:R-:W-:Y:S01]  /*7fe0*/  HADD2.F32 R40, -RZ, R16.H1_H1 ;  /* 0x30000010ff287230 */ /* 0x000fe20000004100 */
[-C--:B------:R-:W-:Y:S01]  /*7ff0*/  F2FP.F16.E5M2.UNPACK_B R46, R18.reuse ;  /* 0x00000012ff2e723e */ /* 0x080fe200020004ff */
[----:B------:R-:W-:Y:S01]  /*8000*/  HADD2.F32 R2, -RZ, R2.H1_H1 ;  /* 0x30000002ff027230 */ /* 0x000fe20000004100 */
[----:B------:R-:W-:Y:S01]  /*8010*/  F2FP.F16.E5M2.UNPACK_B R48, R18.H1 ;  /* 0x00000012ff30723e */ /* 0x000fe200030004ff */
[--C-:B------:R-:W-:Y:S01]  /*8020*/  HADD2.F32 R41, -RZ, R42.reuse.H0_H0 ;  /* 0x2000002aff297230 */ /* 0x100fe20000004100 */
[-C--:B------:R-:W-:Y:S01]  /*8030*/  F2FP.F16.E5M2.UNPACK_B R50, R19.reuse ;  /* 0x00000013ff32723e */ /* 0x080fe200020004ff */
[----:B------:R-:W-:Y:S01]  /*8040*/  HADD2.F32 R42, -RZ, R42.H1_H1 ;  /* 0x3000002aff2a7230 */ /* 0x000fe20000004100 */
[----:B------:R-:W-:Y:S01]  /*8050*/  F2FP.F16.E5M2.UNPACK_B R52, R19.H1 ;  /* 0x00000013ff34723e */ /* 0x000fe200030004ff */
[----:B------:R-:W-:Y:S01]  /*8060*/  HADD2.F32 R43, -RZ, R44.H0_H0 ;  /* 0x2000002cff2b7230 */ /* 0x000fe20000004100 */
[----:B------:R-:W-:Y:S01]  /*8070*/  LDTM.16dp32bit_t0_t15.x32 R4, tmem[UR4] ;  /* 0x00000004000479ee */ /* 0x000fe20008a80000 */
[----:B------:R-:W1:Y:S01]  /*8080*/  LDTM.16dp32bit_t16_t31.x32 R4, tmem[UR4+0x20] ;  /* 0x00002004000479ee */ /* 0x000e620008aa0000 */
[----:B------:R-:W-:Y:S01]  /*8090*/  NOP ;  /* 0x0000000000007918 */ /* 0x000fe20000000000 */
[----:B------:R-:W-:Y:S01]  /*80a0*/  UIADD3 UR4, UPT, UPT, UR5, 0x3c0, URZ ;  /* 0x000003c005047890 */ /* 0x000fe2000fffe0ff */
[--C-:B------:R-:W-:Y:S01]  /*80b0*/  HADD2.F32 R45, -RZ, R46.reuse.H0_H0 ;  /* 0x2000002eff2d7230 */ /* 0x100fe20000004100 */
[----:B------:R-:W-:Y:S01]  /*80c0*/  F2FP.F16.E5M2.UNPACK_B R54, R64 ;  /* 0x00000040ff36723e */ /* 0x000fe200020004ff */
[----:B------:R-:W-:Y:S01]  /*80d0*/  HADD2.F32 R46, -RZ, R46.H1_H1 ;  /* 0x3000002eff2e7230 */ /* 0x000fe20000004100 */
[----:B------:R-:W-:Y:S01]  /*80e0*/  UPRMT UR4, UR48, 0x654, UR4 ;  /* 0x0000065430047896 */ /* 0x000fe20008000004 */
[--C-:B------:R-:W-:Y:S01]  /*80f0*/  HADD2.F32 R49, -RZ, R50.reuse.H0_H0 ;  /* 0x20000032ff317230 */ /* 0x100fe20000004100 */
[-C--:B------:R-:W-:Y:S01]  /*8100*/  F2FP.F16.E5M2.UNPACK_B R58, R65.reuse ;  /* 0x00000041ff3a723e */ /* 0x080fe200020004ff */
[----:B------:R-:W-:Y:S01]  /*8110*/  HADD2.F32 R50, -RZ, R50.H1_H1 ;  /* 0x30000032ff327230 */ /* 0x000fe20000004100 */
[----:B------:R-:W-:Y:S01]  /*8120*/  F2FP.F16.E5M2.UNPACK_B R62, R66 ;  /* 0x00000042ff3e723e */ /* 0x000fe200020004ff */
[--C-:B------:R-:W-:Y:S01]  /*8130*/  HADD2.F32 R53, -RZ, R54.reuse.H0_H0 ;  /* 0x20000036ff357230 */ /* 0x100fe20000004100 */
[----:B------:R-:W-:Y:S01]  /*8140*/  F2FP.F16.E5M2.UNPACK_B R56, R64.H1 ;  /* 0x00000040ff38723e */ /* 0x000fe200030004ff */
[----:B------:R-:W-:Y:S01]  /*8150*/  HADD2.F32 R54, -RZ, R54.H1_H1 ;  /* 0x30000036ff367230 */ /* 0x000fe20000004100 */
[----:B------:R-:W-:Y:S01]  /*8160*/  F2FP.F16.E5M2.UNPACK_B R60, R65.H1 ;  /* 0x00000041ff3c723e */ /* 0x000fe200030004ff */
[----:B-1----:R-:W-:Y:S01]  /*8170*/  SYNCS.ARRIVE.TRANS64.RED.A1T0 RZ, [UR4], RZ ;  /* 0x000000ffffff79a7 */ /* 0x002fe20008100404 */
[--C-:B------:R-:W-:Y:S01]  /*8180*/  HADD2.F32 R57, -RZ, R58.reuse.H0_H0 ;  /* 0x2000003aff397230 */ /* 0x100fe20000004100 */
[-C--:B------:R-:W-:Y:S01]  /*8190*/  F2FP.F16.E5M2.UNPACK_B R65, R67.reuse ;  /* 0x00000043ff41723e */ /* 0x080fe200020004ff */
[----:B------:R-:W-:Y:S01]  /*81a0*/  HADD2.F32 R58, -RZ, R58.H1_H1 ;  /* 0x3000003aff3a7230 */ /* 0x000fe20000004100 */
[----:B------:R-:W-:Y:S01]  /*81b0*/  F2FP.F16.E5M2.UNPACK_B R64, R66.H1 ;  /* 0x00000042ff40723e */ /* 0x000fe200030004ff */
[--C-:B------:R-:W-:Y:S01]  /*81c0*/  HADD2.F32 R61, -RZ, R62.reuse.H0_H0 ;  /* 0x2000003eff3d7230 */ /* 0x100fe20000004100 */
[----:B------:R-:W-:Y:S01]  /*81d0*/  F2FP.F16.E5M2.UNPACK_B R67, R67.H1 ;  /* 0x00000043ff43723e */ /* 0x000fe200030004ff */
[----:B------:R-:W-:Y:S01]  /*81e0*/  HADD2.F32 R62, -RZ, R62.H1_H1 ;  /* 0x3000003eff3e7230 */ /* 0x000fe20000004100 */
[----:B------:R-:W-:Y:S01]  /*81f0*/  IADD3 R36, PT, PT, R36, 0x1, RZ ;  /* 0x0000000124247810 */ /* 0x000fe20007ffe0ff */
[C---:B----4-:R-:W-:Y:S01]  /*8200*/  FMUL R4, R38.reuse, R4 ;  /* 0x0000000426047220 */ /* 0x050fe20000400000 */
[C---:B------:R-:W-:Y:S01]  /*8210*/  FMUL R5, R38.reuse, R5 ;  /* 0x0000000526057220 */ /* 0x040fe20000400000 */
[C---:B------:R-:W-:Y:S01]  /*8220*/  FMUL R8, R38.reuse, R8 ;  /* 0x0000000826087220 */ /* 0x040fe20000400000 */
[C---:B------:R-:W-:Y:S01]  /*8230*/  FMUL R9, R38.reuse, R9 ;  /* 0x0000000926097220 */ /* 0x040fe20000400000 */
[C---:B------:R-:W-:Y:S01]  /*8240*/  FFMA R4, R39.reuse, R0, R4 ;  /* 0x0000000027047223 */ /* 0x040fe20000000004 */
[C---:B------:R-:W-:Y:S01]  /*8250*/  FFMA R5, R39.reuse, R2, R5 ;  /* 0x0000000227057223 */ /* 0x040fe20000000005 */
[C---:B------:R-:W-:Y:S01]  /*8260*/  FMUL R12, R38.reuse, R12 ;  /* 0x0000000c260c7220 */ /* 0x040fe20000400000 */
        /* <DEDUP_REMOVED lines=10> */
[----:B------:R-:W-:Y:S02]  /*8310*/  HADD2.F32 R44, -RZ, R44.H1_H1 ;  /* 0x3000002cff2c7230 */ /* 0x000fe40000004100 */
[C---:B------:R-:W-:Y:S01]  /*8320*/  FMUL R10, R38.reuse, R10 ;  /* 0x0000000a260a7220 */ /* 0x040fe20000400000 */
[C---:B------:R-:W-:Y:S01]  /*8330*/  FFMA R6, R39.reuse, R3, R6 ;  /* 0x0000000327067223 */ /* 0x040fe20000000006 */
[C---:B------:R-:W-:Y:S01]  /*8340*/  FFMA R7, R39.reuse, R40, R7 ;  /* 0x0000002827077223 */ /* 0x040fe20000000007 */
[C---:B------:R-:W-:Y:S01]  /*8350*/  FFMA R8, R39.reuse, R41, R8 ;  /* 0x0000002927087223 */ /* 0x040fe20000000008 */
[C---:B------:R-:W-:Y:S01]  /*8360*/  FFMA R9, R39.reuse, R42, R9 ;  /* 0x0000002a27097223 */ /* 0x040fe20000000009 */
[----:B------:R-:W-:Y:S01]  /*8370*/  FFMA R10, R39, R43, R10 ;  /* 0x0000002b270a7223 */ /* 0x000fe2000000000a */
[--C-:B------:R-:W-:Y:S01]  /*8380*/  HADD2.F32 R40, -RZ, R65.reuse.H0_H0 ;  /* 0x20000041ff287230 */ /* 0x100fe20000004100 */
[----:B------:R-:W-:Y:S01]  /*8390*/  F2FP.SATFINITE.E5M2.F32.PACK_AB_MERGE_C R86, R7, R6, RZ ;  /* 0x000000060756723e */ /* 0x000fe200048060ff */
[C---:B------:R-:W-:Y:S01]  /*83a0*/  FMUL R7, R38.reuse, R24 ;  /* 0x0000001826077220 */ /* 0x040fe20000400000 */
[C---:B------:R-:W-:Y:S01]  /*83b0*/  FMUL R24, R38.reuse, R29 ;  /* 0x0000001d26187220 */ /* 0x040fe20000400000 */
[C---:B------:R-:W-:Y:S01]  /*83c0*/  FMUL R29, R38.reuse, R34 ;  /* 0x00000022261d7220 */ /* 0x040fe20000400000 */
[----:B------:R-:W-:Y:S02]  /*83d0*/  HADD2.F32 R65, -RZ, R65.H1_H1 ;  /* 0x30000041ff417230 */ /* 0x000fe40000004100 */
[C---:B------:R-:W-:Y:S01]  /*83e0*/  FMUL R11, R38.reuse, R11 ;  /* 0x0000000b260b7220 */ /* 0x040fe20000400000 */
[--C-:B------:R-:W-:Y:S02]  /*83f0*/  HADD2.F32 R47, -RZ, R48.reuse.H0_H0 ;  /* 0x20000030ff2f7230 */ /* 0x100fe40000004100 */
[C---:B------:R-:W-:Y:S01]  /*8400*/  FMUL R14, R38.reuse, R14 ;  /* 0x0000000e260e7220 */ /* 0x040fe20000400000 */
[----:B------:R-:W-:Y:S02]  /*8410*/  HADD2.F32 R48, -RZ, R48.H1_H1 ;  /* 0x30000030ff307230 */ /* 0x000fe40000004100 */
[C---:B------:R-:W-:Y:S01]  /*8420*/  FFMA R11, R39.reuse, R44, R11 ;  /* 0x0000002c270b7223 */ /* 0x040fe2000000000b */
[C---:B------:R-:W-:Y:S01]  /*8430*/  FFMA R12, R39.reuse, R45, R12 ;  /* 0x0000002d270c7223 */ /* 0x040fe2000000000c */
[C---:B------:R-:W-:Y:S01]  /*8440*/  FFMA R13, R39.reuse, R46, R13 ;  /* 0x0000002e270d7223 */ /* 0x040fe2000000000d */
[----:B------:R-:W-:Y:S01]  /*8450*/  FFMA R14, R39, R47, R14 ;  /* 0x0000002f270e7223 */ /* 0x000fe2000000000e */
[C---:B------:R-:W-:Y:S01]  /*8460*/  FMUL R15, R38.reuse, R15 ;  /* 0x0000000f260f7220 */ /* 0x040fe20000400000 */
[--C-:B------:R-:W-:Y:S01]  /*8470*/  HADD2.F32 R51, -RZ, R52.reuse.H0_H0 ;  /* 0x20000034ff337230 */ /* 0x100fe20000004100 */
[----:B------:R-:W-:Y:S01]  /*8480*/  F2FP.SATFINITE.E5M2.F32.PACK_AB_MERGE_C R10, R11, R10, RZ ;  /* 0x0000000a0b0a723e */ /* 0x000fe200048060ff */
[----:B------:R-:W-:Y:S02]  /*8490*/  HADD2.F32 R52, -RZ, R52.H1_H1 ;  /* 0x30000034ff347230 */ /* 0x000fe40000004100 */
[C---:B------:R-:W-:Y:S01]  /*84a0*/  FFMA R15, R39.reuse, R48, R15 ;  /* 0x00000030270f7223 */ /* 0x040fe2000000000f */
[C---:B------:R-:W-:Y:S01]  /*84b0*/  FFMA R16, R39.reuse, R49, R16 ;  /* 0x0000003127107223 */ /* 0x040fe20000000010 */
[C---:B------:R-:W-:Y:S01]  /*84c0*/  FFMA R17, R39.reuse, R50, R17 ;  /* 0x0000003227117223 */ /* 0x040fe20000000011 */
[C---:B------:R-:W-:Y:S01]  /*84d0*/  FMUL R18, R38.reuse, R18 ;  /* 0x0000001226127220 */ /* 0x040fe20000400000 */
[C---:B------:R-:W-:Y:S01]  /*84e0*/  FMUL R19, R38.reuse, R19 ;  /* 0x0000001326137220 */ /* 0x040fe20000400000 */
[--C-:B------:R-:W-:Y:S02]  /*84f0*/  HADD2.F32 R55, -RZ, R56.reuse.H0_H0 ;  /* 0x20000038ff377230 */ /* 0x100fe40000004100 */
[C---:B------:R-:W-:Y:S01]  /*8500*/  FMUL R3, R38.reuse, R22 ;  /* 0x0000001626037220 */ /* 0x040fe20000400000 */
[C---:B------:R-:W-:Y:S01]  /*8510*/  FFMA R18, R39.reuse, R51, R18 ;  /* 0x0000003327127223 */ /* 0x040fe20000000012 */
[----:B------:R-:W-:Y:S02]  /*8520*/  HADD2.F32 R56, -RZ, R56.H1_H1 ;  /* 0x30000038ff387230 */ /* 0x000fe40000004100 */
[C---:B------:R-:W-:Y:S01]  /*8530*/  FFMA R19, R39.reuse, R52, R19 ;  /* 0x0000003427137223 */ /* 0x040fe20000000013 */
[C---:B------:R-:W-:Y:S01]  /*8540*/  FMUL R6, R38.reuse, R23 ;  /* 0x0000001726067220 */ /* 0x040fe20000400000 */
[C---:B------:R-:W-:Y:S01]  /*8550*/  FFMA R0, R39.reuse, R53, R0 ;  /* 0x0000003527007223 */ /* 0x040fe20000000000 */
[C---:B------:R-:W-:Y:S01]  /*8560*/  FFMA R2, R39.reuse, R54, R2 ;  /* 0x0000003627027223 */ /* 0x040fe20000000002 */
[--C-:B------:R-:W-:Y:S02]  /*8570*/  HADD2.F32 R59, -RZ, R60.reuse.H0_H0 ;  /* 0x2000003cff3b7230 */ /* 0x100fe40000004100 */
[C---:B------:R-:W-:Y:S01]  /*8580*/  FFMA R3, R39.reuse, R55, R3 ;  /* 0x0000003727037223 */ /* 0x040fe20000000003 */
[----:B------:R-:W-:Y:S02]  /*8590*/  HADD2.F32 R60, -RZ, R60.H1_H1 ;  /* 0x3000003cff3c7230 */ /* 0x000fe40000004100 */
[C---:B------:R-:W-:Y:S01]  /*85a0*/  FMUL R21, R38.reuse, R26 ;  /* 0x0000001a26157220 */ /* 0x040fe20000400000 */
[C---:B------:R-:W-:Y:S01]  /*85b0*/  FMUL R22, R38.reuse, R27 ;  /* 0x0000001b26167220 */ /* 0x040fe20000400000 */
[C---:B------:R-:W-:Y:S01]  /*85c0*/  FFMA R6, R39.reuse, R56, R6 ;  /* 0x0000003827067223 */ /* 0x040fe20000000006 */
[C---:B------:R-:W-:Y:S01]  /*85d0*/  FFMA R7, R39.reuse, R57, R7 ;  /* 0x0000003927077223 */ /* 0x040fe20000000007 */
[C---:B------:R-:W-:Y:S01]  /*85e0*/  FMUL R23, R38.reuse, R28 ;  /* 0x0000001c26177220 */ /* 0x040fe20000400000 */
[C---:B------:R-:W-:Y:S01]  /*85f0*/  FFMA R20, R39.reuse, R58, R20 ;  /* 0x0000003a27147223 */ /* 0x040fe20000000014 */
[--C-:B------:R-:W-:Y:S02]  /*8600*/  HADD2.F32 R63, -RZ, R64.reuse.H0_H0 ;  /* 0x20000040ff3f7230 */ /* 0x100fe40000004100 */
[C---:B------:R-:W-:Y:S01]  /*8610*/  FFMA R21, R39.reuse, R59, R21 ;  /* 0x0000003b27157223 */ /* 0x040fe20000000015 */
[----:B------:R-:W-:Y:S02]  /*8620*/  HADD2.F32 R64, -RZ, R64.H1_H1 ;  /* 0x30000040ff407230 */ /* 0x000fe40000004100 */
[C---:B------:R-:W-:Y:S01]  /*8630*/  FFMA R22, R39.reuse, R60, R22 ;  /* 0x0000003c27167223 */ /* 0x040fe20000000016 */
[C---:B------:R-:W-:Y:S01]  /*8640*/  FMUL R26, R38.reuse, R31 ;  /* 0x0000001f261a7220 */ /* 0x040fe20000400000 */
[C---:B------:R-:W-:Y:S01]  /*8650*/  FMUL R27, R38.reuse, R32 ;  /* 0x00000020261b7220 */ /* 0x040fe20000400000 */
[C---:B------:R-:W-:Y:S01]  /*8660*/  FFMA R23, R39.reuse, R61, R23 ;  /* 0x0000003d27177223 */ /* 0x040fe20000000017 */
[----:B------:R-:W-:Y:S01]  /*8670*/  FMUL R28, R38, R33 ;  /* 0x00000021261c7220 */ /* 0x000fe20000400000 */
[C---:B------:R-:W-:Y:S01]  /*8680*/  FFMA R24, R39.reuse, R62, R24 ;  /* 0x0000003e27187223 */ /* 0x040fe20000000018 */
[--C-:B------:R-:W-:Y:S02]  /*8690*/  HADD2.F32 R66, -RZ, R67.reuse.H0_H0 ;  /* 0x20000043ff427230 */ /* 0x100fe40000004100 */
[C---:B------:R-:W-:Y:S01]  /*86a0*/  FFMA R25, R39.reuse, R63, R25 ;  /* 0x0000003f27197223 */ /* 0x040fe20000000019 */
[----:B------:R-:W-:Y:S02]  /*86b0*/  HADD2.F32 R67, -RZ, R67.H1_H1 ;  /* 0x30000043ff437230 */ /* 0x000fe40000004100 */
[----:B------:R-:W-:Y:S01]  /*86c0*/  FFMA R26, R39, R64, R26 ;  /* 0x00000040271a7223 */ /* 0x000fe2000000001a */
[----:B------:R-:W-:Y:S01]  /*86d0*/  F2FP.SATFINITE.E5M2.F32.PACK_AB_MERGE_C R14, R15, R14, RZ ;  /* 0x0000000e0f0e723e */ /* 0x000fe200048060ff */
[----:B------:R-:W-:Y:S01]  /*86e0*/  FFMA R27, R39, R40, R27 ;  /* 0x00000028271b7223 */ /* 0x000fe2000000001b */
[----:B------:R-:W-:Y:S01]  /*86f0*/  F2FP.SATFINITE.E5M2.F32.PACK_AB_MERGE_C R18, R19, R18, RZ ;  /* 0x000000121312723e */ /* 0x000fe200048060ff */
[C---:B------:R-:W-:Y:S01]  /*8700*/  FFMA R28, R39.reuse, R65, R28 ;  /* 0x00000041271c7223 */ /* 0x040fe2000000001c */
[C---:B------:R-:W-:Y:S01]  /*8710*/  FFMA R29, R39.reuse, R66, R29 ;  /* 0x00000042271d7223 */ /* 0x040fe2000000001d */
[----:B------:R-:W-:Y:S01]  /*8720*/  FFMA R30, R39, R67, R30 ;  /* 0x00000043271e7223 */ /* 0x000fe2000000001e */
[----:B------:R-:W-:Y:S02]  /*8730*/  F2FP.SATFINITE.E5M2.F32.PACK_AB_MERGE_C R32, R5, R4, R86 ;  /* 0x000000040520723e */ /* 0x000fe40004806056 */
[----:B------:R-:W-:Y:S02]  /*8740*/  F2FP.SATFINITE.E5M2.F32.PACK_AB_MERGE_C R33, R9, R8, R10 ;  /* 0x000000080921723e */ /* 0x000fe4000480600a */
[----:B------:R-:W-:Y:S02]  /*8750*/  F2FP.SATFINITE.E5M2.F32.PACK_AB_MERGE_C R34, R13, R12, R14 ;  /* 0x0000000c0d22723e */ /* 0x000fe4000480600e */
[----:B------:R-:W-:Y:S02]  /*8760*/  F2FP.SATFINITE.E5M2.F32.PACK_AB_MERGE_C R35, R17, R16, R18 ;  /* 0x000000101123723e */ /* 0x000fe40004806012 */
[----:B------:R-:W-:Y:S02]  /*8770*/  F2FP.SATFINITE.E5M2.F32.PACK_AB_MERGE_C R3, R6, R3, RZ ;  /* 0x000000030603723e */ /* 0x000fe400048060ff */
[----:B------:R-:W-:Y:S01]  /*8780*/  F2FP.SATFINITE.E5M2.F32.PACK_AB_MERGE_C R5, R22, R21, RZ ;  /* 0x000000151605723e */ /* 0x000fe200048060ff */
[----:B------:R1:W-:Y:S01]  /*8790*/  STS.128 [R78+UR44+0x1600], R32 ;  /* 0x001600204e007988 */ /* 0x0003e20008000c2c */
[----:B------:R-:W-:Y:S02]  /*87a0*/  F2FP.SATFINITE.E5M2.F32.PACK_AB_MERGE_C R6, R26, R25, RZ ;  /* 0x000000191a06723e */ /* 0x000fe400048060ff */
[----:B------:R-:W-:Y:S02]  /*87b0*/  F2FP.SATFINITE.E5M2.F32.PACK_AB_MERGE_C R29, R30, R29, RZ ;  /* 0x0000001d1e1d723e */ /* 0x000fe400048060ff */
[----:B------:R-:W-:Y:S02]  /*87c0*/  F2FP.SATFINITE.E5M2.F32.PACK_AB_MERGE_C R5, R20, R7, R5 ;  /* 0x000000071405723e */ /* 0x000fe40004806005 */
[----:B------:R-:W-:Y:S02]  /*87d0*/  F2FP.SATFINITE.E5M2.F32.PACK_AB_MERGE_C R4, R2, R0, R3 ;  /* 0x000000000204723e */ /* 0x000fe40004806003 */
[----:B------:R-:W-:Y:S02]  /*87e0*/  F2FP.SATFINITE.E5M2.F32.PACK_AB_MERGE_C R6, R24, R23, R6 ;  /* 0x000000171806723e */ /* 0x000fe40004806006 */
[----:B------:R-:W-:Y:S05]  /*87f0*/  F2FP.SATFINITE.E5M2.F32.PACK_AB_MERGE_C R7, R28, R27, R29 ;  /* 0x0000001b1c07723e */ /* 0x000fea000480601d */
[----:B------:R1:W-:Y:S01]  /*8800*/  STS.128 [R77+0x1010], R4 ;  /* 0x001010044d007388 */ /* 0x0003e20000000c00 */
[----:B------:R-:W-:Y:S01]  /*8810*/  @!PT LDS RZ, [RZ] ;  /* 0x00000000fffff984 */ /* 0x000fe20000000800 */
[----:B------:R-:W-:Y:S01]  /*8820*/  @!PT LDS RZ, [RZ] ;  /* 0x00000000fffff984 */ /* 0x000fe20000000800 */
[----:B------:R-:W-:Y:S01]  /*8830*/  @!PT LDS RZ, [RZ] ;  /* 0x00000000fffff984 */ /* 0x000fe20000000800 */
[----:B------:R-:W-:Y:S01]  /*8840*/  @!PT LDS RZ, [RZ] ;  /* 0x00000000fffff984 */ /* 0x000fe20000000800 */
[----:B------:R3:W-:Y:S07]  /*8850*/  MEMBAR.ALL.CTA ;  /* 0x0000000000007992 */ /* 0x0007ee0000008000 */
[----:B---3--:R-:W3:Y:S02]  /*8860*/  FENCE.VIEW.ASYNC.S ;  /* 0x00000000000073c6 */ /* 0x008ee40000000000 */
[----:B---3--:R-:W-:Y:S06]  /*8870*/  BAR.SYNC.DEFER_BLOCKING 0x1, 0x80 ;  /* 0x0042000000007b1d */ /* 0x008fec0000010000 */
[----:B------:R-:W-:Y:S05]  /*8880*/  @P0 BRA `(.L_x_151) ;  /* 0x0000000000300947 */ /* 0x000fea0003800000 */
[----:B------:R-:W-:Y:S02]  /*8890*/  UIADD3 UR4, UPT, UPT, UR44, 0x1600, URZ ;  /* 0x000016002c047890 */ /* 0x000fe4000fffe0ff */
[----:B------:R-:W-:Y:S02]  /*88a0*/  USHF.L.U32 UR9, UR45, 0x6, URZ ;  /* 0x000000062d097899 */ /* 0x000fe400080006ff */
[----:B------:R-:W-:Y:S02]  /*88b0*/  USHF.L.U32 UR10, UR46, 0x6, URZ ;  /* 0x000000062e0a7899 */ /* 0x000fe400080006ff */
[----:B------:R-:W-:Y:S01]  /*88c0*/  MOV R85, UR4 ;  /* 0x0000000400557c02 */ /* 0x000fe20008000f00 */
[----:B------:R-:W-:Y:S01]  /*88d0*/  UIADD3 UR4, UP0, UPT, UR62, 0x680, URZ ;  /* 0x000006803e047890 */ /* 0x000fe2000ff1e0ff */
[----:B------:R-:W-:Y:S02]  /*88e0*/  UMOV UR11, UR36 ;  /* 0x00000024000b7c82 */ /* 0x000fe40008000000 */
[----:B------:R-:W-:Y:S01]  /*88f0*/  R2UR UR8, R85 ;  /* 0x00000000550872ca */ /* 0x000fe200000e0000 */
[----:B------:R-:W-:Y:S11]  /*8900*/  UIADD3.X UR5, UPT, UPT, URZ, UR63, URZ, UP0, !UPT ;  /* 0x0000003fff057290 */ /* 0x000ff600087fe4ff */
[----:B------:R-:W-:Y:S01]  /*8910*/  @!UPT UIADD3 URZ, UPT, UPT, URZ, URZ, URZ ;  /* 0x000000fffffff290 */ /* 0x000fe2000fffe0ff */
[----:B------:R3:W-:Y:S01]  /*8920*/  UTMASTG.3D [UR8], [UR4] ;  /* 0x00000008040073b5 */ /* 0x0007e20008010000 */
[----:B------:R0:W-:Y:S01]  /*8930*/  UTMACMDFLUSH ;  /* 0x00000000000079b7 */ /* 0x0001e20000000000 */
[----:B---3--:R-:W-:Y:S04]  /*8940*/  DEPBAR.LE SB0, 0x0 ;  /* 0x000080000000791a */ /* 0x008fe80000000000 */
.L_x_151:
[----:B------:R-:W-:Y:S05]  /*8950*/  BSYNC.RECONVERGENT B0 ;  /* 0x0000000000007941 */ /* 0x000fea0003800200 */
.L_x_150:
[----:B------:R-:W-:Y:S01]  /*8960*/  BAR.SYNC.DEFER_BLOCKING 0x1, 0x80 ;  /* 0x0042000000007b1d */ /* 0x000fe20000010000 */
[----:B------:R-:W-:Y:S01]  /*8970*/  ISETP.NE.AND P0, PT, R81, 0x2, PT ;  /* 0x000000025100780c */ /* 0x000fe20003f05270 */
[----:B------:R-:W-:Y:S01]  /*8980*/  UISETP.NE.AND UP0, UPT, UR47, URZ, UPT ;  /* 0x000000ff2f00728c */ /* 0x000fe2000bf05270 */
[----:B------:R-:W-:Y:S01]  /*8990*/  ISETP.NE.AND P1, PT, R36, 0x4, PT ;  /* 0x000000042400780c */ /* 0x000fe20003f25270 */
[----:B------:R-:W-:Y:S01]  /*89a0*/  UIADD3 UR45, UPT, UPT, UR37, UR57, URZ ;  /* 0x00000039252d7290 */ /* 0x000fe2000fffe0ff */
[----:B------:R-:W-:Y:S01]  /*89b0*/  SEL R2, RZ, 0x1, P0 ;  /* 0x00000001ff027807 */ /* 0x000fe20000000000 */
[----:B------:R-:W-:Y:S01]  /*89c0*/  UIADD3 UR46, UPT, UPT, UR38, UR60, URZ ;  /* 0x0000003c262e7290 */ /* 0x000fe2000fffe0ff */
[----:B------:R-:W-:Y:S02]  /*89d0*/  SEL R0, RZ, 0x1, P1 ;  /* 0x00000001ff007807 */ /* 0x000fe40000800000 */
[----:B------:R-:W-:Y:S02]  /*89e0*/  LOP3.LUT R83, R83, R2, RZ, 0x3c, !PT ;  /* 0x0000000253537212 */ /* 0x000fe400078e3cff */
[----:B------:R-:W-:Y:S02]  /*89f0*/  LOP3.LUT R84, R84, R0, RZ, 0x3c, !PT ;  /* 0x0000000054547212 */ /* 0x000fe400078e3cff */
[----:B------:R-:W-:Y:S02]  /*8a00*/  SEL R81, R81, RZ, P0 ;  /* 0x000000ff51517207 */ /* 0x000fe40000000000 */
[----:B------:R-:W-:Y:S01]  /*8a10*/  SEL R36, R36, RZ, P1 ;  /* 0x000000ff24247207 */ /* 0x000fe20000800000 */
[----:B------:R-:W-:Y:S01]  /*8a20*/  UMOV UR36, UR51 ;  /* 0x0000003300247c82 */ /* 0x000fe20008000000 */
[----:B------:R-:W-:Y:S05]  /*8a30*/  BRA.U UP0, `(.L_x_152) ;  /* 0xffffffe5002c7547 */ /* 0x000fea000b83ffff */
[----:B------:R-:W-:Y:S05]  /*8a40*/  EXIT ;  /* 0x000000000000794d */ /* 0x000fea0003800000 */
.L_x_25:
[----:B--2---:R2:W3:Y:S02]  /*8a50*/  SYNCS.PHASECHK.TRANS64.TRYWAIT P0, [R0+URZ+0x3f0], R2 ;  /* 0x0003f002000075a7 */ /* 0x0044e400080011ff */
[----:B---3--:R-:W-:Y:S05]  /*8a60*/  @!P0 NANOSLEEP.SYNCS 0x989680 ;  /* 0x009896800000895d */ /* 0x008fea0003900000 */
[----:B------:R-:W3:Y:S02]  /*8a70*/  @!P0 SYNCS.PHASECHK.TRANS64 P0, [R0+URZ+0x3f0], R2 ;  /* 0x0003f002000085a7 */ /* 0x000ee400080010ff */
[----:B---3--:R-:W-:Y:S05]  /*8a80*/  @!P0 BRA `(.L_x_25) ;  /* 0xfffffffc00f08947 */ /* 0x008fea000383ffff */
[----:B------:R-:W-:Y:S05]  /*8a90*/  BRA `(.L_x_153) ;  /* 0xffffff9400507947 */ /* 0x000fea000383ffff */
.L_x_28:
[----:B-1----:R-:W-:-:S07]  /*8aa0*/  MOV R0, UR33 ;  /* 0x0000002100007c02 */ /* 0x002fce0008000f00 */
.L_x_154:
[----:B-1----:R1:W2:Y:S02]  /*8ab0*/  SYNCS.PHASECHK.TRANS64.TRYWAIT P0, [R0+URZ+0x1b0], R3 ;  /* 0x0001b003000075a7 */ /* 0x0022a400080011ff */
[----:B--2---:R-:W-:Y:S05]  /*8ac0*/  @!P0 NANOSLEEP.SYNCS 0x989680 ;  /* 0x009896800000895d */ /* 0x004fea0003900000 */
[----:B------:R-:W2:Y:S02]  /*8ad0*/  @!P0 SYNCS.PHASECHK.TRANS64 P0, [R0+URZ+0x1b0], R3 ;  /* 0x0001b003000085a7 */ /* 0x000ea400080010ff */
[----:B--2---:R-:W-:Y:S05]  /*8ae0*/  @!P0 BRA `(.L_x_154) ;  /* 0xfffffffc00f08947 */ /* 0x004fea000383ffff */
[----:B------:R-:W-:Y:S05]  /*8af0*/  BRA `(.L_x_27) ;  /* 0xffffff9400987947 */ /* 0x000fea000383ffff */
.L_x_35:
[----:B-1----:R-:W-:-:S07]  /*8b00*/  MOV R0, UR17 ;  /* 0x0000001100007c02 */ /* 0x002fce0008000f00 */
.L_x_155:
[----:B-1----:R1:W2:Y:S02]  /*8b10*/  SYNCS.PHASECHK.TRANS64.TRYWAIT P0, [R0+URZ+0x1b0], R3 ;  /* 0x0001b003000075a7 */ /* 0x0022a400080011ff */
[----:B--2---:R-:W-:Y:S05]  /*8b20*/  @!P0 NANOSLEEP.SYNCS 0x989680 ;  /* 0x009896800000895d */ /* 0x004fea0003900000 */
[----:B------:R-:W2:Y:S02]  /*8b30*/  @!P0 SYNCS.PHASECHK.TRANS64 P0, [R0+URZ+0x1b0], R3 ;  /* 0x0001b003000085a7 */ /* 0x000ea400080010ff */
[----:B--2---:R-:W-:Y:S05]  /*8b40*/  @!P0 BRA `(.L_x_155) ;  /* 0xfffffffc00f08947 */ /* 0x004fea000383ffff */
[----:B------:R-:W-:Y:S05]  /*8b50*/  BRA `(.L_x_34) ;  /* 0xffffff9800547947 */ /* 0x000fea000383ffff */
.L_x_40:
[----:B-1----:R1:W2:Y:S02]  /*8b60*/  SYNCS.PHASECHK.TRANS64.TRYWAIT P0, [R3+URZ+0x380], R0 ;  /* 0x00038000030075a7 */ /* 0x0022a400080011ff */
[----:B--2---:R-:W-:Y:S05]  /*8b70*/  @!P0 NANOSLEEP.SYNCS 0x989680 ;  /* 0x009896800000895d */ /* 0x004fea0003900000 */
[----:B------:R-:W2:Y:S02]  /*8b80*/  @!P0 SYNCS.PHASECHK.TRANS64 P0, [R3+URZ+0x380], R0 ;  /* 0x00038000030085a7 */ /* 0x000ea400080010ff */
[----:B--2---:R-:W-:Y:S05]  /*8b90*/  @!P0 BRA `(.L_x_40) ;  /* 0xfffffffc00f08947 */ /* 0x004fea000383ffff */
[----:B------:R-:W-:Y:S05]  /*8ba0*/  BRA `(.L_x_156) ;  /* 0xffffff9800f87947 */ /* 0x000fea000383ffff */
.L_x_44:
[----:B------:R-:W-:-:S07]  /*8bb0*/  MOV R0, UR4 ;  /* 0x0000000400007c02 */ /* 0x000fce0008000f00 */
.L_x_157:
[----:B-1----:R1:W2:Y:S02]  /*8bc0*/  SYNCS.PHASECHK.TRANS64.TRYWAIT P0, [R0+URZ], R2 ;  /* 0x00000002000075a7 */ /* 0x0022a400080011ff */
[----:B--2---:R-:W-:Y:S05]  /*8bd0*/  @!P0 NANOSLEEP.SYNCS 0x989680 ;  /* 0x009896800000895d */ /* 0x004fea0003900000 */
[----:B------:R-:W2:Y:S02]  /*8be0*/  @!P0 SYNCS.PHASECHK.TRANS64 P0, [R0+URZ], R2 ;  /* 0x00000002000085a7 */ /* 0x000ea400080010ff */
[----:B--2---:R-:W-:Y:S05]  /*8bf0*/  @!P0 BRA `(.L_x_157) ;  /* 0xfffffffc00f08947 */ /* 0x004fea000383ffff */
[----:B------:R-:W-:Y:S05]  /*8c00*/  BRA `(.L_x_158) ;  /* 0xffffffa0009c7947 */ /* 0x000fea000383ffff */
.L_x_45:
[----:B------:R-:W-:-:S07]  /*8c10*/  MOV R0, UR5 ;  /* 0x0000000500007c02 */ /* 0x000fce0008000f00 */
.L_x_159:
[----:B-1----:R1:W2:Y:S02]  /*8c20*/  SYNCS.PHASECHK.TRANS64.TRYWAIT P0, [R0+URZ], R3 ;  /* 0x00000003000075a7 */ /* 0x0022a400080011ff */
[----:B--2---:R-:W-:Y:S05]  /*8c30*/  @!P0 NANOSLEEP.SYNCS 0x989680 ;  /* 0x009896800000895d */ /* 0x004fea0003900000 */
[----:B------:R-:W2:Y:S02]  /*8c40*/  @!P0 SYNCS.PHASECHK.TRANS64 P0, [R0+URZ], R3 ;  /* 0x00000003000085a7 */ /* 0x000ea400080010ff */
[----:B--2---:R-:W-:Y:S05]  /*8c50*/  @!P0 BRA `(.L_x_159) ;  /* 0xfffffffc00f08947 */ /* 0x004fea000383ffff */
[----:B------:R-:W-:Y:S05]  /*8c60*/  BRA `(.L_x_160) ;  /* 0xffffffa000a87947 */ /* 0x000fea000383ffff */
.L_x_46:
[----:B------:R-:W-:-:S07]  /*8c70*/  MOV R0, UR5 ;  /* 0x0000000500007c02 */ /* 0x000fce0008000f00 */
.L_x_161:
[----:B-1----:R1:W2:Y:S02]  /*8c80*/  SYNCS.PHASECHK.TRANS64.TRYWAIT P0, [R0+URZ], R3 ;  /* 0x00000003000075a7 */ /* 0x0022a400080011ff */
[----:B--2---:R-:W-:Y:S05]  /*8c90*/  @!P0 NANOSLEEP.SYNCS 0x989680 ;  /* 0x009896800000895d */ /* 0x004fea0003900000 */
[----:B------:R-:W2:Y:S02]  /*8ca0*/  @!P0 SYNCS.PHASECHK.TRANS64 P0, [R0+URZ], R3 ;  /* 0x00000003000085a7 */ /* 0x000ea400080010ff */
[----:B--2---:R-:W-:Y:S05]  /*8cb0*/  @!P0 BRA `(.L_x_161) ;  /* 0xfffffffc00f08947 */ /* 0x004fea000383ffff */
[----:B------:R-:W-:Y:S05]  /*8cc0*/  BRA `(.L_x_162) ;  /* 0xffffffa000b47947 */ /* 0x000fea000383ffff */
.L_x_47:
[----:B------:R-:W-:-:S07]  /*8cd0*/  MOV R0, UR5 ;  /* 0x0000000500007c02 */ /* 0x000fce0008000f00 */
.L_x_163:
[----:B-1----:R1:W2:Y:S02]  /*8ce0*/  SYNCS.PHASECHK.TRANS64.TRYWAIT P0, [R0+URZ], R3 ;  /* 0x00000003000075a7 */ /* 0x0022a400080011ff */
[----:B--2---:R-:W-:Y:S05]  /*8cf0*/  @!P0 NANOSLEEP.SYNCS 0x989680 ;  /* 0x009896800000895d */ /* 0x004fea0003900000 */
[----:B------:R-:W2:Y:S02]  /*8d00*/  @!P0 SYNCS.PHASECHK.TRANS64 P0, [R0+URZ], R3 ;  /* 0x00000003000085a7 */ /* 0x000ea400080010ff */
[----:B--2---:R-:W-:Y:S05]  /*8d10*/  @!P0 BRA `(.L_x_163) ;  /* 0xfffffffc00f08947 */ /* 0x004fea000383ffff */
[----:B------:R-:W-:Y:S05]  /*8d20*/  BRA `(.L_x_164) ;  /* 0xffffffa000c07947 */ /* 0x000fea000383ffff */
.L_x_48:
[----:B------:R-:W-:-:S07]  /*8d30*/  MOV R0, UR5 ;  /* 0x0000000500007c02 */ /* 0x000fce0008000f00 */
.L_x_165:
[----:B-1----:R1:W2:Y:S02]  /*8d40*/  SYNCS.PHASECHK.TRANS64.TRYWAIT P0, [R0+URZ], R3 ;  /* 0x00000003000075a7 */ /* 0x0022a400080011ff */
[----:B--2---:R-:W-:Y:S05]  /*8d50*/  @!P0 NANOSLEEP.SYNCS 0x989680 ;  /* 0x009896800000895d */ /* 0x004fea0003900000 */
[----:B------:R-:W2:Y:S02]  /*8d60*/  @!P0 SYNCS.PHASECHK.TRANS64 P0, [R0+URZ], R3 ;  /* 0x00000003000085a7 */ /* 0x000ea400080010ff */
[----:B--2---:R-:W-:Y:S05]  /*8d70*/  @!P0 BRA `(.L_x_165) ;  /* 0xfffffffc00f08947 */ /* 0x004fea000383ffff */
[----:B------:R-:W-:Y:S05]  /*8d80*/  BRA `(.L_x_166) ;  /* 0xffffffa000cc7947 */ /* 0x000fea000383ffff */
.L_x_49:
[----:B------:R-:W-:-:S07]  /*8d90*/  MOV R0, UR5 ;  /* 0x0000000500007c02 */ /* 0x000fce0008000f00 */
.L_x_167:
[----:B-1----:R1:W2:Y:S02]  /*8da0*/  SYNCS.PHASECHK.TRANS64.TRYWAIT P0, [R0+URZ], R3 ;  /* 0x00000003000075a7 */ /* 0x0022a400080011ff */
[----:B--2---:R-:W-:Y:S05]  /*8db0*/  @!P0 NANOSLEEP.SYNCS 0x989680 ;  /* 0x009896800000895d */ /* 0x004fea0003900000 */
[----:B------:R-:W2:Y:S02]  /*8dc0*/  @!P0 SYNCS.PHASECHK.TRANS64 P0, [R0+URZ], R3 ;  /* 0x00000003000085a7 */ /* 0x000ea400080010ff */
[----:B--2---:R-:W-:Y:S05]  /*8dd0*/  @!P0 BRA `(.L_x_167) ;  /* 0xfffffffc00f08947 */ /* 0x004fea000383ffff */
[----:B------:R-:W-:Y:S05]  /*8de0*/  BRA `(.L_x_168) ;  /* 0xffffffa000d87947 */ /* 0x000fea000383ffff */
.L_x_50:
[----:B------:R-:W-:-:S07]  /*8df0*/  MOV R0, UR5 ;  /* 0x0000000500007c02 */ /* 0x000fce0008000f00 */
.L_x_169:
[----:B-1----:R1:W2:Y:S02]  /*8e00*/  SYNCS.PHASECHK.TRANS64.TRYWAIT P0, [R0+URZ], R3 ;  /* 0x00000003000075a7 */ /* 0x0022a400080011ff */
[----:B--2---:R-:W-:Y:S05]  /*8e10*/  @!P0 NANOSLEEP.SYNCS 0x989680 ;  /* 0x009896800000895d */ /* 0x004fea0003900000 */
[----:B------:R-:W2:Y:S02]  /*8e20*/  @!P0 SYNCS.PHASECHK.TRANS64 P0, [R0+URZ], R3 ;  /* 0x00000003000085a7 */ /* 0x000ea400080010ff */
[----:B--2---:R-:W-:Y:S05]  /*8e30*/  @!P0 BRA `(.L_x_169) ;  /* 0xfffffffc00f08947 */ /* 0x004fea000383ffff */
[----:B------:R-:W-:Y:S05]  /*8e40*/  BRA `(.L_x_170) ;  /* 0xffffffa000e47947 */ /* 0x000fea000383ffff */
.L_x_51:
[----:B------:R-:W-:-:S07]  /*8e50*/  MOV R0, UR5 ;  /* 0x0000000500007c02 */ /* 0x000fce0008000f00 */
.L_x_171:
[----:B-1----:R1:W2:Y:S02]  /*8e60*/  SYNCS.PHASECHK.TRANS64.TRYWAIT P0, [R0+URZ], R3 ;  /* 0x00000003000075a7 */ /* 0x0022a400080011ff */
[----:B--2---:R-:W-:Y:S05]  /*8e70*/  @!P0 NANOSLEEP.SYNCS 0x989680 ;  /* 0x009896800000895d */ /* 0x004fea0003900000 */
[----:B------:R-:W2:Y:S02]  /*8e80*/  @!P0 SYNCS.PHASECHK.TRANS64 P0, [R0+URZ], R3 ;  /* 0x00000003000085a7 */ /* 0x000ea400080010ff */
[----:B--2---:R-:W-:Y:S05]  /*8e90*/  @!P0 BRA `(.L_x_171) ;  /* 0xfffffffc00f08947 */ /* 0x004fea000383ffff */
[----:B------:R-:W-:Y:S05]  /*8ea0*/  BRA `(.L_x_172) ;  /* 0xffffffa000f07947 */ /* 0x000fea000383ffff */
.L_x_52:
[----:B------:R-:W-:-:S07]  /*8eb0*/  MOV R0, UR5 ;  /* 0x0000000500007c02 */ /* 0x000fce0008000f00 */
.L_x_173:
[----:B-1----:R1:W2:Y:S02]  /*8ec0*/  SYNCS.PHASECHK.TRANS64.TRYWAIT P0, [R0+URZ], R3 ;  /* 0x00000003000075a7 */ /* 0x0022a400080011ff */
[----:B--2---:R-:W-:Y:S05]  /*8ed0*/  @!P0 NANOSLEEP.SYNCS 0x989680 ;  /* 0x009896800000895d */ /* 0x004fea0003900000 */
[----:B------:R-:W2:Y:S02]  /*8ee0*/  @!P0 SYNCS.PHASECHK.TRANS64 P0, [R0+URZ], R3 ;  /* 0x00000003000085a7 */ /* 0x000ea400080010ff */
[----:B--2---:R-:W-:Y:S05]  /*8ef0*/  @!P0 BRA `(.L_x_173) ;  /* 0xfffffffc00f08947 */ /* 0x004fea000383ffff */
[----:B------:R-:W-:Y:S05]  /*8f00*/  BRA `(.L_x_174) ;  /* 0xffffffa000fc7947 */ /* 0x000fea000383ffff */
.L_x_53:
[----:B------:R-:W-:-:S07]  /*8f10*/  MOV R0, UR5 ;  /* 0x0000000500007c02 */ /* 0x000fce0008000f00 */
.L_x_175:
[----:B-1----:R1:W2:Y:S02]  /*8f20*/  SYNCS.PHASECHK.TRANS64.TRYWAIT P0, [R0+URZ], R3 ;  /* 0x00000003000075a7 */ /* 0x0022a400080011ff */
[----:B--2---:R-:W-:Y:S05]  /*8f30*/  @!P0 NANOSLEEP.SYNCS 0x989680 ;  /* 0x009896800000895d */ /* 0x004fea0003900000 */
[----:B------:R-:W2:Y:S02]  /*8f40*/  @!P0 SYNCS.PHASECHK.TRANS64 P0, [R0+URZ], R3 ;  /* 0x00000003000085a7 */ /* 0x000ea400080010ff */
[----:B--2---:R-:W-:Y:S05]  /*8f50*/  @!P0 BRA `(.L_x_175) ;  /* 0xfffffffc00f08947 */ /* 0x004fea000383ffff */
[----:B------:R-:W-:Y:S05]  /*8f60*/  BRA `(.L_x_176) ;  /* 0xffffffa400087947 */ /* 0x000fea000383ffff */
.L_x_54:
[----:B------:R-:W-:-:S07]  /*8f70*/  MOV R0, UR5 ;  /* 0x0000000500007c02 */ /* 0x000fce0008000f00 */
.L_x_177:
[----:B-1----:R1:W2:Y:S02]  /*8f80*/  SYNCS.PHASECHK.TRANS64.TRYWAIT P0, [R0+URZ], R3 ;  /* 0x00000003000075a7 */ /* 0x0022a400080011ff */
[----:B--2---:R-:W-:Y:S05]  /*8f90*/  @!P0 NANOSLEEP.SYNCS 0x989680 ;  /* 0x009896800000895d */ /* 0x004fea0003900000 */
[----:B------:R-:W2:Y:S02]  /*8fa0*/  @!P0 SYNCS.PHASECHK.TRANS64 P0, [R0+URZ], R3 ;  /* 0x00000003000085a7 */ /* 0x000ea400080010ff */
[----:B--2---:R-:W-:Y:S05]  /*8fb0*/  @!P0 BRA `(.L_x_177) ;  /* 0xfffffffc00f08947 */ /* 0x004fea000383ffff */
[----:B------:R-:W-:Y:S05]  /*8fc0*/  BRA `(.L_x_178) ;  /* 0xffffffa400147947 */ /* 0x000fea000383ffff */
.L_x_55:
[----:B------:R-:W-:-:S07]  /*8fd0*/  MOV R0, UR5 ;  /* 0x0000000500007c02 */ /* 0x000fce0008000f00 */
.L_x_179:
[----:B-1----:R1:W2:Y:S02]  /*8fe0*/  SYNCS.PHASECHK.TRANS64.TRYWAIT P0, [R0+URZ], R3 ;  /* 0x00000003000075a7 */ /* 0x0022a400080011ff */
[----:B--2---:R-:W-:Y:S05]  /*8ff0*/  @!P0 NANOSLEEP.SYNCS 0x989680 ;  /* 0x009896800000895d */ /* 0x004fea0003900000 */
[----:B------:R-:W2:Y:S02]  /*9000*/  @!P0 SYNCS.PHASECHK.TRANS64 P0, [R0+URZ], R3 ;  /* 0x00000003000085a7 */ /* 0x000ea400080010ff */
[----:B--2---:R-:W-:Y:S05]  /*9010*/  @!P0 BRA `(.L_x_179) ;  /* 0xfffffffc00f08947 */ /* 0x004fea000383ffff */
[----:B------:R-:W-:Y:S05]  /*9020*/  BRA `(.L_x_180) ;  /* 0xffffffa400207947 */ /* 0x000fea000383ffff */
.L_x_56:
[----:B------:R-:W-:-:S07]  /*9030*/  MOV R0, UR5 ;  /* 0x0000000500007c02 */ /* 0x000fce0008000f00 */
.L_x_181:
[----:B-1----:R1:W2:Y:S02]  /*9040*/  SYNCS.PHASECHK.TRANS64.TRYWAIT P0, [R0+URZ], R3 ;  /* 0x00000003000075a7 */ /* 0x0022a400080011ff */
[----:B--2---:R-:W-:Y:S05]  /*9050*/  @!P0 NANOSLEEP.SYNCS 0x989680 ;  /* 0x009896800000895d */ /* 0x004fea0003900000 */
[----:B------:R-:W2:Y:S02]  /*9060*/  @!P0 SYNCS.PHASECHK.TRANS64 P0, [R0+URZ], R3 ;  /* 0x00000003000085a7 */ /* 0x000ea400080010ff */
[----:B--2---:R-:W-:Y:S05]  /*9070*/  @!P0 BRA `(.L_x_181) ;  /* 0xfffffffc00f08947 */ /* 0x004fea000383ffff */
[----:B------:R-:W-:Y:S05]  /*9080*/  BRA `(.L_x_182) ;  /* 0xffffffa4002c7947 */ /* 0x000fea000383ffff */
.L_x_57:
[----:B------:R-:W-:-:S07]  /*9090*/  MOV R0, UR5 ;  /* 0x0000000500007c02 */ /* 0x000fce0008000f00 */
.L_x_183:
[----:B-1----:R1:W2:Y:S02]  /*90a0*/  SYNCS.PHASECHK.TRANS64.TRYWAIT P0, [R0+URZ], R3 ;  /* 0x00000003000075a7 */ /* 0x0022a400080011ff */
[----:B--2---:R-:W-:Y:S05]  /*90b0*/  @!P0 NANOSLEEP.SYNCS 0x989680 ;  /* 0x009896800000895d */ /* 0x004fea0003900000 */
[----:B------:R-:W2:Y:S02]  /*90c0*/  @!P0 SYNCS.PHASECHK.TRANS64 P0, [R0+URZ], R3 ;  /* 0x00000003000085a7 */ /* 0x000ea400080010ff */
[----:B--2---:R-:W-:Y:S05]  /*90d0*/  @!P0 BRA `(.L_x_183) ;  /* 0xfffffffc00f08947 */ /* 0x004fea000383ffff */
[----:B------:R-:W-:Y:S05]  /*90e0*/  BRA `(.L_x_184) ;  /* 0xffffffa400387947 */ /* 0x000fea000383ffff */
.L_x_58:
[----:B------:R-:W-:-:S07]  /*90f0*/  MOV R0, UR5 ;  /* 0x0000000500007c02 */ /* 0x000fce0008000f00 */
.L_x_185:
[----:B-1----:R1:W2:Y:S02]  /*9100*/  SYNCS.PHASECHK.TRANS64.TRYWAIT P0, [R0+URZ], R3 ;  /* 0x00000003000075a7 */ /* 0x0022a400080011ff */
[----:B--2---:R-:W-:Y:S05]  /*9110*/  @!P0 NANOSLEEP.SYNCS 0x989680 ;  /* 0x009896800000895d */ /* 0x004fea0003900000 */
[----:B------:R-:W2:Y:S02]  /*9120*/  @!P0 SYNCS.PHASECHK.TRANS64 P0, [R0+URZ], R3 ;  /* 0x00000003000085a7 */ /* 0x000ea400080010ff */
[----:B--2---:R-:W-:Y:S05]  /*9130*/  @!P0 BRA `(.L_x_185) ;  /* 0xfffffffc00f08947 */ /* 0x004fea000383ffff */
[----:B------:R-:W-:Y:S05]  /*9140*/  BRA `(.L_x_186) ;  /* 0xffffffa400447947 */ /* 0x000fea000383ffff */
.L_x_59:
[----:B------:R-:W-:-:S07]  /*9150*/  MOV R0, UR5 ;  /* 0x0000000500007c02 */ /* 0x000fce0008000f00 */
.L_x_187:
[----:B-1----:R1:W2:Y:S02]  /*9160*/  SYNCS.PHASECHK.TRANS64.TRYWAIT P0, [R0+URZ], R3 ;  /* 0x00000003000075a7 */ /* 0x0022a400080011ff */
[----:B--2---:R-:W-:Y:S05]  /*9170*/  @!P0 NANOSLEEP.SYNCS 0x989680 ;  /* 0x009896800000895d */ /* 0x004fea0003900000 */
[----:B------:R-:W2:Y:S02]  /*9180*/  @!P0 SYNCS.PHASECHK.TRANS64 P0, [R0+URZ], R3 ;  /* 0x00000003000085a7 */ /* 0x000ea400080010ff */
[----:B--2---:R-:W-:Y:S05]  /*9190*/  @!P0 BRA `(.L_x_187) ;  /* 0xfffffffc00f08947 */ /* 0x004fea000383ffff */
[----:B------:R-:W-:Y:S05]  /*91a0*/  BRA `(.L_x_188) ;  /* 0xffffffa400507947 */ /* 0x000fea000383ffff */
.L_x_60:
[----:B------:R-:W-:-:S07]  /*91b0*/  MOV R0, UR5 ;  /* 0x0000000500007c02 */ /* 0x000fce0008000f00 */
.L_x_189:
[----:B-1----:R1:W2:Y:S02]  /*91c0*/  SYNCS.PHASECHK.TRANS64.TRYWAIT P0, [R0+URZ], R3 ;  /* 0x00000003000075a7 */ /* 0x0022a400080011ff */
[----:B--2---:R-:W-:Y:S05]  /*91d0*/  @!P0 NANOSLEEP.SYNCS 0x989680 ;  /* 0x009896800000895d */ /* 0x004fea0003900000 */
[----:B------:R-:W2:Y:S02]  /*91e0*/  @!P0 SYNCS.PHASECHK.TRANS64 P0, [R0+URZ], R3 ;  /* 0x00000003000085a7 */ /* 0x000ea400080010ff */
[----:B--2---:R-:W-:Y:S05]  /*91f0*/  @!P0 BRA `(.L_x_189) ;  /* 0xfffffffc00f08947 */ /* 0x004fea000383ffff */
[----:B------:R-:W-:Y:S05]  /*9200*/  BRA `(.L_x_190) ;  /* 0xffffffa4005c7947 */ /* 0x000fea000383ffff */
.L_x_61:
[----:B------:R-:W-:-:S07]  /*9210*/  MOV R0, UR5 ;  /* 0x0000000500007c02 */ /* 0x000fce0008000f00 */
.L_x_191:
[----:B-1----:R1:W2:Y:S02]  /*9220*/  SYNCS.PHASECHK.TRANS64.TRYWAIT P0, [R0+URZ], R3 ;  /* 0x00000003000075a7 */ /* 0x0022a400080011ff */
[----:B--2---:R-:W-:Y:S05]  /*9230*/  @!P0 NANOSLEEP.SYNCS 0x989680 ;  /* 0x009896800000895d */ /* 0x004fea0003900000 */
[----:B------:R-:W2:Y:S02]  /*9240*/  @!P0 SYNCS.PHASECHK.TRANS64 P0, [R0+URZ], R3 ;  /* 0x00000003000085a7 */ /* 0x000ea400080010ff */
[----:B--2---:R-:W-:Y:S05]  /*9250*/  @!P0 BRA `(.L_x_191) ;  /* 0xfffffffc00f08947 */ /* 0x004fea000383ffff */
[----:B------:R-:W-:Y:S05]  /*9260*/  BRA `(.L_x_192) ;  /* 0xffffffa400687947 */ /* 0x000fea000383ffff */
.L_x_62:
[----:B------:R-:W-:-:S07]  /*9270*/  MOV R0, UR5 ;  /* 0x0000000500007c02 */ /* 0x000fce0008000f00 */
.L_x_193:
[----:B-1----:R1:W2:Y:S02]  /*9280*/  SYNCS.PHASECHK.TRANS64.TRYWAIT P0, [R0+URZ], R3 ;  /* 0x00000003000075a7 */ /* 0x0022a400080011ff */
[----:B--2---:R-:W-:Y:S05]  /*9290*/  @!P0 NANOSLEEP.SYNCS 0x989680 ;  /* 0x009896800000895d */ /* 0x004fea0003900000 */
[----:B------:R-:W2:Y:S02]  /*92a0*/  @!P0 SYNCS.PHASECHK.TRANS64 P0, [R0+URZ], R3 ;  /* 0x00000003000085a7 */ /* 0x000ea400080010ff */
[----:B--2---:R-:W-:Y:S05]  /*92b0*/  @!P0 BRA `(.L_x_193) ;  /* 0xfffffffc00f08947 */ /* 0x004fea000383ffff */
[----:B------:R-:W-:Y:S05]  /*92c0*/  BRA `(.L_x_194) ;  /* 0xffffffa400747947 */ /* 0x000fea000383ffff */
.L_x_63:
[----:B------:R-:W-:-:S07]  /*92d0*/  MOV R0, UR5 ;  /* 0x0000000500007c02 */ /* 0x000fce0008000f00 */
.L_x_195:
[----:B-1----:R1:W2:Y:S02]  /*92e0*/  SYNCS.PHASECHK.TRANS64.TRYWAIT P0, [R0+URZ], R3 ;  /* 0x00000003000075a7 */ /* 0x0022a400080011ff */
[----:B--2---:R-:W-:Y:S05]  /*92f0*/  @!P0 NANOSLEEP.SYNCS 0x989680 ;  /* 0x009896800000895d */ /* 0x004fea0003900000 */
[----:B------:R-:W2:Y:S02]  /*9300*/  @!P0 SYNCS.PHASECHK.TRANS64 P0, [R0+URZ], R3 ;  /* 0x00000003000085a7 */ /* 0x000ea400080010ff */
[----:B--2---:R-:W-:Y:S05]  /*9310*/  @!P0 BRA `(.L_x_195) ;  /* 0xfffffffc00f08947 */ /* 0x004fea000383ffff */
[----:B------:R-:W-:Y:S05]  /*9320*/  BRA `(.L_x_196) ;  /* 0xffffffa400807947 */ /* 0x000fea000383ffff */
.L_x_64:
[----:B------:R-:W-:-:S07]  /*9330*/  MOV R0, UR5 ;  /* 0x0000000500007c02 */ /* 0x000fce0008000f00 */
.L_x_197:
[----:B-1----:R1:W2:Y:S02]  /*9340*/  SYNCS.PHASECHK.TRANS64.TRYWAIT P0, [R0+URZ], R3 ;  /* 0x00000003000075a7 */ /* 0x0022a400080011ff */
[----:B--2---:R-:W-:Y:S05]  /*9350*/  @!P0 NANOSLEEP.SYNCS 0x989680 ;  /* 0x009896800000895d */ /* 0x004fea0003900000 */
[----:B------:R-:W2:Y:S02]  /*9360*/  @!P0 SYNCS.PHASECHK.TRANS64 P0, [R0+URZ], R3 ;  /* 0x00000003000085a7 */ /* 0x000ea400080010ff */
[----:B--2---:R-:W-:Y:S05]  /*9370*/  @!P0 BRA `(.L_x_197) ;  /* 0xfffffffc00f08947 */ /* 0x004fea000383ffff */
[----:B------:R-:W-:Y:S05]  /*9380*/  BRA `(.L_x_198) ;  /* 0xffffffa4008c7947 */ /* 0x000fea000383ffff */
.L_x_65:
[----:B------:R-:W-:-:S07]  /*9390*/  MOV R0, UR5 ;  /* 0x0000000500007c02 */ /* 0x000fce0008000f00 */
.L_x_199:
[----:B-1----:R1:W2:Y:S02]  /*93a0*/  SYNCS.PHASECHK.TRANS64.TRYWAIT P0, [R0+URZ], R3 ;  /* 0x00000003000075a7 */ /* 0x0022a400080011ff */
[----:B--2---:R-:W-:Y:S05]  /*93b0*/  @!P0 NANOSLEEP.SYNCS 0x989680 ;  /* 0x009896800000895d */ /* 0x004fea0003900000 */
[----:B------:R-:W2:Y:S02]  /*93c0*/  @!P0 SYNCS.PHASECHK.TRANS64 P0, [R0+URZ], R3 ;  /* 0x00000003000085a7 */ /* 0x000ea400080010ff */
[----:B--2---:R-:W-:Y:S05]  /*93d0*/  @!P0 BRA `(.L_x_199) ;  /* 0xfffffffc00f08947 */ /* 0x004fea000383ffff */
[----:B------:R-:W-:Y:S05]  /*93e0*/  BRA `(.L_x_200) ;  /* 0xffffffa400987947 */ /* 0x000fea000383ffff */
.L_x_66:
[----:B------:R-:W-:-:S07]  /*93f0*/  MOV R0, UR5 ;  /* 0x0000000500007c02 */ /* 0x000fce0008000f00 */
.L_x_201:
[----:B-1----:R1:W2:Y:S02]  /*9400*/  SYNCS.PHASECHK.TRANS64.TRYWAIT P0, [R0+URZ], R3 ;  /* 0x00000003000075a7 */ /* 0x0022a400080011ff */
[----:B--2---:R-:W-:Y:S05]  /*9410*/  @!P0 NANOSLEEP.SYNCS 0x989680 ;  /* 0x009896800000895d */ /* 0x004fea0003900000 */
[----:B------:R-:W2:Y:S02]  /*9420*/  @!P0 SYNCS.PHASECHK.TRANS64 P0, [R0+URZ], R3 ;  /* 0x00000003000085a7 */ /* 0x000ea400080010ff */
[----:B--2---:R-:W-:Y:S05]  /*9430*/  @!P0 BRA `(.L_x_201) ;  /* 0xfffffffc00f08947 */ /* 0x004fea000383ffff */
[----:B------:R-:W-:Y:S05]  /*9440*/  BRA `(.L_x_202) ;  /* 0xffffffa400a47947 */ /* 0x000fea000383ffff */
.L_x_67:
[----:B------:R-:W-:-:S07]  /*9450*/  MOV R0, UR5 ;  /* 0x0000000500007c02 */ /* 0x000fce0008000f00 */
.L_x_203:
[----:B-1----:R1:W2:Y:S02]  /*9460*/  SYNCS.PHASECHK.TRANS64.TRYWAIT P0, [R0+URZ], R3 ;  /* 0x00000003000075a7 */ /* 0x0022a400080011ff */
[----:B--2---:R-:W-:Y:S05]  /*9470*/  @!P0 NANOSLEEP.SYNCS 0x989680 ;  /* 0x009896800000895d */ /* 0x004fea0003900000 */
[----:B------:R-:W2:Y:S02]  /*9480*/  @!P0 SYNCS.PHASECHK.TRANS64 P0, [R0+URZ], R3 ;  /* 0x00000003000085a7 */ /* 0x000ea400080010ff */
[----:B--2---:R-:W-:Y:S05]  /*9490*/  @!P0 BRA `(.L_x_203) ;  /* 0xfffffffc00f08947 */ /* 0x004fea000383ffff */
[----:B------:R-:W-:Y:S05]  /*94a0*/  BRA `(.L_x_204) ;  /* 0xffffffa400b07947 */ /* 0x000fea000383ffff */
.L_x_68:
[----:B------:R-:W-:-:S07]  /*94b0*/  MOV R0, UR5 ;  /* 0x0000000500007c02 */ /* 0x000fce0008000f00 */
.L_x_205:
[----:B-1----:R1:W2:Y:S02]  /*94c0*/  SYNCS.PHASECHK.TRANS64.TRYWAIT P0, [R0+URZ], R3 ;  /* 0x00000003000075a7 */ /* 0x0022a400080011ff */
[----:B--2---:R-:W-:Y:S05]  /*94d0*/  @!P0 NANOSLEEP.SYNCS 0x989680 ;  /* 0x009896800000895d */ /* 0x004fea0003900000 */
[----:B------:R-:W2:Y:S02]  /*94e0*/  @!P0 SYNCS.PHASECHK.TRANS64 P0, [R0+URZ], R3 ;  /* 0x00000003000085a7 */ /* 0x000ea400080010ff */
[----:B--2---:R-:W-:Y:S05]  /*94f0*/  @!P0 BRA `(.L_x_205) ;  /* 0xfffffffc00f08947 */ /* 0x004fea000383ffff */
[----:B------:R-:W-:Y:S05]  /*9500*/  BRA `(.L_x_206) ;  /* 0xffffffa400bc7947 */ /* 0x000fea000383ffff */
.L_x_69:
[----:B------:R-:W-:-:S07]  /*9510*/  MOV R0, UR5 ;  /* 0x0000000500007c02 */ /* 0x000fce0008000f00 */
.L_x_207:
[----:B-1----:R1:W2:Y:S02]  /*9520*/  SYNCS.PHASECHK.TRANS64.TRYWAIT P0, [R0+URZ], R3 ;  /* 0x00000003000075a7 */ /* 0x0022a400080011ff */
[----:B--2---:R-:W-:Y:S05]  /*9530*/  @!P0 NANOSLEEP.SYNCS 0x989680 ;  /* 0x009896800000895d */ /* 0x004fea0003900000 */
[----:B------:R-:W2:Y:S02]  /*9540*/  @!P0 SYNCS.PHASECHK.TRANS64 P0, [R0+URZ], R3 ;  /* 0x00000003000085a7 */ /* 0x000ea400080010ff */
[----:B--2---:R-:W-:Y:S05]  /*9550*/  @!P0 BRA `(.L_x_207) ;  /* 0xfffffffc00f08947 */ /* 0x004fea000383ffff */
[----:B------:R-:W-:Y:S05]  /*9560*/  BRA `(.L_x_208) ;  /* 0xffffffa400c87947 */ /* 0x000fea000383ffff */
.L_x_70:
[----:B------:R-:W-:-:S07]  /*9570*/  MOV R0, UR5 ;  /* 0x0000000500007c02 */ /* 0x000fce0008000f00 */
.L_x_209:
[----:B-1----:R1:W2:Y:S02]  /*9580*/  SYNCS.PHASECHK.TRANS64.TRYWAIT P0, [R0+URZ], R3 ;  /* 0x00000003000075a7 */ /* 0x0022a400080011ff */
[----:B--2---:R-:W-:Y:S05]  /*9590*/  @!P0 NANOSLEEP.SYNCS 0x989680 ;  /* 0x009896800000895d */ /* 0x004fea0003900000 */
[----:B------:R-:W2:Y:S02]  /*95a0*/  @!P0 SYNCS.PHASECHK.TRANS64 P0, [R0+URZ], R3 ;  /* 0x00000003000085a7 */ /* 0x000ea400080010ff */
[----:B--2---:R-:W-:Y:S05]  /*95b0*/  @!P0 BRA `(.L_x_209) ;  /* 0xfffffffc00f08947 */ /* 0x004fea000383ffff */
[----:B------:R-:W-:Y:S05]  /*95c0*/  BRA `(.L_x_210) ;  /* 0xffffffa400d47947 */ /* 0x000fea000383ffff */
.L_x_71:
[----:B------:R-:W-:-:S07]  /*95d0*/  MOV R0, UR5 ;  /* 0x0000000500007c02 */ /* 0x000fce0008000f00 */
.L_x_211:
[----:B-1----:R1:W2:Y:S02]  /*95e0*/  SYNCS.PHASECHK.TRANS64.TRYWAIT P0, [R0+URZ], R3 ;  /* 0x00000003000075a7 */ /* 0x0022a400080011ff */
[----:B--2---:R-:W-:Y:S05]  /*95f0*/  @!P0 NANOSLEEP.SYNCS 0x989680 ;  /* 0x009896800000895d */ /* 0x004fea0003900000 */
[----:B------:R-:W2:Y:S02]  /*9600*/  @!P0 SYNCS.PHASECHK.TRANS64 P0, [R0+URZ], R3 ;  /* 0x00000003000085a7 */ /* 0x000ea400080010ff */
[----:B--2---:R-:W-:Y:S05]  /*9610*/  @!P0 BRA `(.L_x_211) ;  /* 0xfffffffc00f08947 */ /* 0x004fea000383ffff */
[----:B------:R-:W-:Y:S05]  /*9620*/  BRA `(.L_x_212) ;  /* 0xffffffa400e07947 */ /* 0x000fea000383ffff */
.L_x_72:
[----:B------:R-:W-:-:S07]  /*9630*/  MOV R0, UR5 ;  /* 0x0000000500007c02 */ /* 0x000fce0008000f00 */
.L_x_213:
[----:B-1----:R1:W2:Y:S02]  /*9640*/  SYNCS.PHASECHK.TRANS64.TRYWAIT P0, [R0+URZ], R3 ;  /* 0x00000003000075a7 */ /* 0x0022a400080011ff */
[----:B--2---:R-:W-:Y:S05]  /*9650*/  @!P0 NANOSLEEP.SYNCS 0x989680 ;  /* 0x009896800000895d */ /* 0x004fea0003900000 */
[----:B------:R-:W2:Y:S02]  /*9660*/  @!P0 SYNCS.PHASECHK.TRANS64 P0, [R0+URZ], R3 ;  /* 0x00000003000085a7 */ /* 0x000ea400080010ff */
[----:B--2---:R-:W-:Y:S05]  /*9670*/  @!P0 BRA `(.L_x_213) ;  /* 0xfffffffc00f08947 */ /* 0x004fea000383ffff */
[----:B------:R-:W-:Y:S05]  /*9680*/  BRA `(.L_x_214) ;  /* 0xffffffa400ec7947 */ /* 0x000fea000383ffff */
.L_x_73:
[----:B------:R-:W-:-:S07]  /*9690*/  MOV R0, UR5 ;  /* 0x0000000500007c02 */ /* 0x000fce0008000f00 */
.L_x_215:
[----:B-1----:R1:W2:Y:S02]  /*96a0*/  SYNCS.PHASECHK.TRANS64.TRYWAIT P0, [R0+URZ], R3 ;  /* 0x00000003000075a7 */ /* 0x0022a400080011ff */
[----:B--2---:R-:W-:Y:S05]  /*96b0*/  @!P0 NANOSLEEP.SYNCS 0x989680 ;  /* 0x009896800000895d */ /* 0x004fea0003900000 */
[----:B------:R-:W2:Y:S02]  /*96c0*/  @!P0 SYNCS.PHASECHK.TRANS64 P0, [R0+URZ], R3 ;  /* 0x00000003000085a7 */ /* 0x000ea400080010ff */
[----:B--2---:R-:W-:Y:S05]  /*96d0*/  @!P0 BRA `(.L_x_215) ;  /* 0xfffffffc00f08947 */ /* 0x004fea000383ffff */
[----:B------:R-:W-:Y:S05]  /*96e0*/  BRA `(.L_x_216) ;  /* 0xffffffa400f87947 */ /* 0x000fea000383ffff */
.L_x_74:
[----:B------:R-:W-:-:S07]  /*96f0*/  MOV R0, UR5 ;  /* 0x0000000500007c02 */ /* 0x000fce0008000f00 */
.L_x_217:
[----:B-1----:R1:W2:Y:S02]  /*9700*/  SYNCS.PHASECHK.TRANS64.TRYWAIT P0, [R0+URZ], R3 ;  /* 0x00000003000075a7 */ /* 0x0022a400080011ff */
[----:B--2---:R-:W-:Y:S05]  /*9710*/  @!P0 NANOSLEEP.SYNCS 0x989680 ;  /* 0x009896800000895d */ /* 0x004fea0003900000 */
[----:B------:R-:W2:Y:S02]  /*9720*/  @!P0 SYNCS.PHASECHK.TRANS64 P0, [R0+URZ], R3 ;  /* 0x00000003000085a7 */ /* 0x000ea400080010ff */
[----:B--2---:R-:W-:Y:S05]  /*9730*/  @!P0 BRA `(.L_x_217) ;  /* 0xfffffffc00f08947 */ /* 0x004fea000383ffff */
[----:B------:R-:W-:Y:S05]  /*9740*/  BRA `(.L_x_218) ;  /* 0xffffffa800047947 */ /* 0x000fea000383ffff */
.L_x_75:
[----:B------:R-:W-:-:S07]  /*9750*/  MOV R0, UR5 ;  /* 0x0000000500007c02 */ /* 0x000fce0008000f00 */
.L_x_219:
[----:B-1----:R1:W2:Y:S02]  /*9760*/  SYNCS.PHASECHK.TRANS64.TRYWAIT P0, [R0+URZ], R3 ;  /* 0x00000003000075a7 */ /* 0x0022a400080011ff */
[----:B--2---:R-:W-:Y:S05]  /*9770*/  @!P0 NANOSLEEP.SYNCS 0x989680 ;  /* 0x009896800000895d */ /* 0x004fea0003900000 */
[----:B------:R-:W2:Y:S02]  /*9780*/  @!P0 SYNCS.PHASECHK.TRANS64 P0, [R0+URZ], R3 ;  /* 0x00000003000085a7 */ /* 0x000ea400080010ff */
[----:B--2---:R-:W-:Y:S05]  /*9790*/  @!P0 BRA `(.L_x_219) ;  /* 0xfffffffc00f08947 */ /* 0x004fea000383ffff */
[----:B------:R-:W-:Y:S05]  /*97a0*/  BRA `(.L_x_220) ;  /* 0xffffffa800107947 */ /* 0x000fea000383ffff */
.L_x_76:
[----:B------:R-:W-:-:S07]  /*97b0*/  MOV R0, UR5 ;  /* 0x0000000500007c02 */ /* 0x000fce0008000f00 */
.L_x_221:
[----:B-1----:R1:W2:Y:S02]  /*97c0*/  SYNCS.PHASECHK.TRANS64.TRYWAIT P0, [R0+URZ], R3 ;  /* 0x00000003000075a7 */ /* 0x0022a400080011ff */
[----:B--2---:R-:W-:Y:S05]  /*97d0*/  @!P0 NANOSLEEP.SYNCS 0x989680 ;  /* 0x009896800000895d */ /* 0x004fea0003900000 */
[----:B------:R-:W2:Y:S02]  /*97e0*/  @!P0 SYNCS.PHASECHK.TRANS64 P0, [R0+URZ], R3 ;  /* 0x00000003000085a7 */ /* 0x000ea400080010ff */
[----:B--2---:R-:W-:Y:S05]  /*97f0*/  @!P0 BRA `(.L_x_221) ;  /* 0xfffffffc00f08947 */ /* 0x004fea000383ffff */
[----:B------:R-:W-:Y:S05]  /*9800*/  BRA `(.L_x_222) ;  /* 0xffffffa8001c7947 */ /* 0x000fea000383ffff */
.L_x_77:
[----:B------:R-:W-:-:S07]  /*9810*/  MOV R0, UR5 ;  /* 0x0000000500007c02 */ /* 0x000fce0008000f00 */
.L_x_223:
[----:B-1----:R1:W2:Y:S02]  /*9820*/  SYNCS.PHASECHK.TRANS64.TRYWAIT P0, [R0+URZ], R3 ;  /* 0x00000003000075a7 */ /* 0x0022a400080011ff */
[----:B--2---:R-:W-:Y:S05]  /*9830*/  @!P0 NANOSLEEP.SYNCS 0x989680 ;  /* 0x009896800000895d */ /* 0x004fea0003900000 */
[----:B------:R-:W2:Y:S02]  /*9840*/  @!P0 SYNCS.PHASECHK.TRANS64 P0, [R0+URZ], R3 ;  /* 0x00000003000085a7 */ /* 0x000ea400080010ff */
[----:B--2---:R-:W-:Y:S05]  /*9850*/  @!P0 BRA `(.L_x_223) ;  /* 0xfffffffc00f08947 */ /* 0x004fea000383ffff */
[----:B------:R-:W-:Y:S05]  /*9860*/  BRA `(.L_x_224) ;  /* 0xffffffa800287947 */ /* 0x000fea000383ffff */
.L_x_78:
[----:B------:R-:W-:-:S07]  /*9870*/  MOV R0, UR5 ;  /* 0x0000000500007c02 */ /* 0x000fce0008000f00 */
.L_x_225:
[----:B-1----:R1:W2:Y:S02]  /*9880*/  SYNCS.PHASECHK.TRANS64.TRYWAIT P0, [R0+URZ], R3 ;  /* 0x00000003000075a7 */ /* 0x0022a400080011ff */
[----:B--2---:R-:W-:Y:S05]  /*9890*/  @!P0 NANOSLEEP.SYNCS 0x989680 ;  /* 0x009896800000895d */ /* 0x004fea0003900000 */
[----:B------:R-:W2:Y:S02]  /*98a0*/  @!P0 SYNCS.PHASECHK.TRANS64 P0, [R0+URZ], R3 ;  /* 0x00000003000085a7 */ /* 0x000ea400080010ff */
[----:B--2---:R-:W-:Y:S05]  /*98b0*/  @!P0 BRA `(.L_x_225) ;  /* 0xfffffffc00f08947 */ /* 0x004fea000383ffff */
[----:B------:R-:W-:Y:S05]  /*98c0*/  BRA `(.L_x_226) ;  /* 0xffffffa800347947 */ /* 0x000fea000383ffff */
.L_x_79:
[----:B------:R-:W-:-:S07]  /*98d0*/  MOV R0, UR5 ;  /* 0x0000000500007c02 */ /* 0x000fce0008000f00 */
.L_x_227:
[----:B-1----:R1:W2:Y:S02]  /*98e0*/  SYNCS.PHASECHK.TRANS64.TRYWAIT P0, [R0+URZ], R3 ;  /* 0x00000003000075a7 */ /* 0x0022a400080011ff */
[----:B--2---:R-:W-:Y:S05]  /*98f0*/  @!P0 NANOSLEEP.SYNCS 0x989680 ;  /* 0x009896800000895d */ /* 0x004fea0003900000 */
[----:B------:R-:W2:Y:S02]  /*9900*/  @!P0 SYNCS.PHASECHK.TRANS64 P0, [R0+URZ], R3 ;  /* 0x00000003000085a7 */ /* 0x000ea400080010ff */
[----:B--2---:R-:W-:Y:S05]  /*9910*/  @!P0 BRA `(.L_x_227) ;  /* 0xfffffffc00f08947 */ /* 0x004fea000383ffff */
[----:B------:R-:W-:Y:S05]  /*9920*/  BRA `(.L_x_228) ;  /* 0xffffffa800407947 */ /* 0x000fea000383ffff */
.L_x_80:
[----:B------:R-:W-:-:S07]  /*9930*/  MOV R0, UR5 ;  /* 0x0000000500007c02 */ /* 0x000fce0008000f00 */
.L_x_229:
[----:B-1----:R1:W2:Y:S02]  /*9940*/  SYNCS.PHASECHK.TRANS64.TRYWAIT P0, [R0+URZ], R3 ;  /* 0x00000003000075a7 */ /* 0x0022a400080011ff */
[----:B--2---:R-:W-:Y:S05]  /*9950*/  @!P0 NANOSLEEP.SYNCS 0x989680 ;  /* 0x009896800000895d */ /* 0x004fea0003900000 */
[----:B------:R-:W2:Y:S02]  /*9960*/  @!P0 SYNCS.PHASECHK.TRANS64 P0, [R0+URZ], R3 ;  /* 0x00000003000085a7 */ /* 0x000ea400080010ff */
[----:B--2---:R-:W-:Y:S05]  /*9970*/  @!P0 BRA `(.L_x_229) ;  /* 0xfffffffc00f08947 */ /* 0x004fea000383ffff */
[----:B------:R-:W-:Y:S05]  /*9980*/  BRA `(.L_x_230) ;  /* 0xffffffa8004c7947 */ /* 0x000fea000383ffff */
.L_x_81:
[----:B------:R-:W-:-:S07]  /*9990*/  MOV R0, UR5 ;  /* 0x0000000500007c02 */ /* 0x000fce0008000f00 */
.L_x_231:
[----:B-1----:R1:W2:Y:S02]  /*99a0*/  SYNCS.PHASECHK.TRANS64.TRYWAIT P0, [R0+URZ], R3 ;  /* 0x00000003000075a7 */ /* 0x0022a400080011ff */
[----:B--2---:R-:W-:Y:S05]  /*99b0*/  @!P0 NANOSLEEP.SYNCS 0x989680 ;  /* 0x009896800000895d */ /* 0x004fea0003900000 */
[----:B------:R-:W2:Y:S02]  /*99c0*/  @!P0 SYNCS.PHASECHK.TRANS64 P0, [R0+URZ], R3 ;  /* 0x00000003000085a7 */ /* 0x000ea400080010ff */
[----:B--2---:R-:W-:Y:S05]  /*99d0*/  @!P0 BRA `(.L_x_231) ;  /* 0xfffffffc00f08947 */ /* 0x004fea000383ffff */
[----:B------:R-:W-:Y:S05]  /*99e0*/  BRA `(.L_x_232) ;  /* 0xffffffa800587947 */ /* 0x000fea000383ffff */
.L_x_82:
[----:B------:R-:W-:-:S07]  /*99f0*/  MOV R0, UR5 ;  /* 0x0000000500007c02 */ /* 0x000fce0008000f00 */
.L_x_233:
[----:B-1----:R1:W2:Y:S02]  /*9a00*/  SYNCS.PHASECHK.TRANS64.TRYWAIT P0, [R0+URZ], R3 ;  /* 0x00000003000075a7 */ /* 0x0022a400080011ff */
[----:B--2---:R-:W-:Y:S05]  /*9a10*/  @!P0 NANOSLEEP.SYNCS 0x989680 ;  /* 0x009896800000895d */ /* 0x004fea0003900000 */
[----:B------:R-:W2:Y:S02]  /*9a20*/  @!P0 SYNCS.PHASECHK.TRANS64 P0, [R0+URZ], R3 ;  /* 0x00000003000085a7 */ /* 0x000ea400080010ff */
[----:B--2---:R-:W-:Y:S05]  /*9a30*/  @!P0 BRA `(.L_x_233) ;  /* 0xfffffffc00f08947 */ /* 0x004fea000383ffff */
[----:B------:R-:W-:Y:S05]  /*9a40*/  BRA `(.L_x_234) ;  /* 0xffffffa800647947 */ /* 0x000fea000383ffff */
.L_x_83:
[----:B------:R-:W-:-:S07]  /*9a50*/  MOV R0, UR5 ;  /* 0x0000000500007c02 */ /* 0x000fce0008000f00 */
.L_x_235:
[----:B-1----:R1:W2:Y:S02]  /*9a60*/  SYNCS.PHASECHK.TRANS64.TRYWAIT P0, [R0+URZ], R3 ;  /* 0x00000003000075a7 */ /* 0x0022a400080011ff */
[----:B--2---:R-:W-:Y:S05]  /*9a70*/  @!P0 NANOSLEEP.SYNCS 0x989680 ;  /* 0x009896800000895d */ /* 0x004fea0003900000 */
[----:B------:R-:W2:Y:S02]  /*9a80*/  @!P0 SYNCS.PHASECHK.TRANS64 P0, [R0+URZ], R3 ;  /* 0x00000003000085a7 */ /* 0x000ea400080010ff */
[----:B--2---:R-:W-:Y:S05]  /*9a90*/  @!P0 BRA `(.L_x_235) ;  /* 0xfffffffc00f08947 */ /* 0x004fea000383ffff */
[----:B------:R-:W-:Y:S05]  /*9aa0*/  BRA `(.L_x_236) ;  /* 0xffffffa800707947 */ /* 0x000fea000383ffff */
.L_x_84:
[----:B------:R-:W-:-:S07]  /*9ab0*/  MOV R0, UR5 ;  /* 0x0000000500007c02 */ /* 0x000fce0008000f00 */
.L_x_237:
[----:B-1----:R1:W2:Y:S02]  /*9ac0*/  SYNCS.PHASECHK.TRANS64.TRYWAIT P0, [R0+URZ], R3 ;  /* 0x00000003000075a7 */ /* 0x0022a400080011ff */
[----:B--2---:R-:W-:Y:S05]  /*9ad0*/  @!P0 NANOSLEEP.SYNCS 0x989680 ;  /* 0x009896800000895d */ /* 0x004fea0003900000 */
[----:B------:R-:W2:Y:S02]  /*9ae0*/  @!P0 SYNCS.PHASECHK.TRANS64 P0, [R0+URZ], R3 ;  /* 0x00000003000085a7 */ /* 0x000ea400080010ff */
[----:B--2---:R-:W-:Y:S05]  /*9af0*/  @!P0 BRA `(.L_x_237) ;  /* 0xfffffffc00f08947 */ /* 0x004fea000383ffff */
[----:B------:R-:W-:Y:S05]  /*9b00*/  BRA `(.L_x_238) ;  /* 0xffffffa8007c7947 */ /* 0x000fea000383ffff */
.L_x_85:
[----:B------:R-:W-:-:S07]  /*9b10*/  MOV R0, UR5 ;  /* 0x0000000500007c02 */ /* 0x000fce0008000f00 */
.L_x_239:
[----:B-1----:R1:W2:Y:S02]  /*9b20*/  SYNCS.PHASECHK.TRANS64.TRYWAIT P0, [R0+URZ], R3 ;  /* 0x00000003000075a7 */ /* 0x0022a400080011ff */
[----:B--2---:R-:W-:Y:S05]  /*9b30*/  @!P0 NANOSLEEP.SYNCS 0x989680 ;  /* 0x009896800000895d */ /* 0x004fea0003900000 */
[----:B------:R-:W2:Y:S02]  /*9b40*/  @!P0 SYNCS.PHASECHK.TRANS64 P0, [R0+URZ], R3 ;  /* 0x00000003000085a7 */ /* 0x000ea400080010ff */
[----:B--2---:R-:W-:Y:S05]  /*9b50*/  @!P0 BRA `(.L_x_239) ;  /* 0xfffffffc00f08947 */ /* 0x004fea000383ffff */
[----:B------:R-:W-:Y:S05]  /*9b60*/  BRA `(.L_x_240) ;  /* 0xffffffa800887947 */ /* 0x000fea000383ffff */
.L_x_86:
[----:B------:R-:W-:-:S07]  /*9b70*/  MOV R0, UR5 ;  /* 0x0000000500007c02 */ /* 0x000fce0008000f00 */
.L_x_241:
[----:B-1----:R1:W2:Y:S02]  /*9b80*/  SYNCS.PHASECHK.TRANS64.TRYWAIT P0, [R0+URZ], R3 ;  /* 0x00000003000075a7 */ /* 0x0022a400080011ff */
[----:B--2---:R-:W-:Y:S05]  /*9b90*/  @!P0 NANOSLEEP.SYNCS 0x989680 ;  /* 0x009896800000895d */ /* 0x004fea0003900000 */
[----:B------:R-:W2:Y:S02]  /*9ba0*/  @!P0 SYNCS.PHASECHK.TRANS64 P0, [R0+URZ], R3 ;  /* 0x00000003000085a7 */ /* 0x000ea400080010ff */
[----:B--2---:R-:W-:Y:S05]  /*9bb0*/  @!P0 BRA `(.L_x_241) ;  /* 0xfffffffc00f08947 */ /* 0x004fea000383ffff */
[----:B------:R-:W-:Y:S05]  /*9bc0*/  BRA `(.L_x_242) ;  /* 0xffffffa800947947 */ /* 0x000fea000383ffff */
.L_x_87:
[----:B------:R-:W-:-:S07]  /*9bd0*/  MOV R0, UR5 ;  /* 0x0000000500007c02 */ /* 0x000fce0008000f00 */
.L_x_243:
[----:B-1----:R1:W2:Y:S02]  /*9be0*/  SYNCS.PHASECHK.TRANS64.TRYWAIT P0, [R0+URZ], R3 ;  /* 0x00000003000075a7 */ /* 0x0022a400080011ff */
[----:B--2---:R-:W-:Y:S05]  /*9bf0*/  @!P0 NANOSLEEP.SYNCS 0x989680 ;  /* 0x009896800000895d */ /* 0x004fea0003900000 */
[----:B------:R-:W2:Y:S02]  /*9c00*/  @!P0 SYNCS.PHASECHK.TRANS64 P0, [R0+URZ], R3 ;  /* 0x00000003000085a7 */ /* 0x000ea400080010ff */
[----:B--2---:R-:W-:Y:S05]  /*9c10*/  @!P0 BRA `(.L_x_243) ;  /* 0xfffffffc00f08947 */ /* 0x004fea000383ffff */
[----:B------:R-:W-:Y:S05]  /*9c20*/  BRA `(.L_x_244) ;  /* 0xffffffa800a07947 */ /* 0x000fea000383ffff */
.L_x_88:
[----:B------:R-:W-:-:S07]  /*9c30*/  MOV R0, UR5 ;  /* 0x0000000500007c02 */ /* 0x000fce0008000f00 */
.L_x_245:
[----:B-1----:R1:W2:Y:S02]  /*9c40*/  SYNCS.PHASECHK.TRANS64.TRYWAIT P0, [R0+URZ], R3 ;  /* 0x00000003000075a7 */ /* 0x0022a400080011ff */
[----:B--2---:R-:W-:Y:S05]  /*9c50*/  @!P0 NANOSLEEP.SYNCS 0x989680 ;  /* 0x009896800000895d */ /* 0x004fea0003900000 */
[----:B------:R-:W2:Y:S02]  /*9c60*/  @!P0 SYNCS.PHASECHK.TRANS64 P0, [R0+URZ], R3 ;  /* 0x00000003000085a7 */ /* 0x000ea400080010ff */
[----:B--2---:R-:W-:Y:S05]  /*9c70*/  @!P0 BRA `(.L_x_245) ;  /* 0xfffffffc00f08947 */ /* 0x004fea000383ffff */
[----:B------:R-:W-:Y:S05]  /*9c80*/  BRA `(.L_x_246) ;  /* 0xffffffa800ac7947 */ /* 0x000fea000383ffff */
.L_x_89:
[----:B------:R-:W-:-:S07]  /*9c90*/  MOV R0, UR5 ;  /* 0x0000000500007c02 */ /* 0x000fce0008000f00 */
.L_x_247:
[----:B-1----:R1:W2:Y:S02]  /*9ca0*/  SYNCS.PHASECHK.TRANS64.TRYWAIT P0, [R0+URZ], R3 ;  /* 0x00000003000075a7 */ /* 0x0022a400080011ff */
[----:B--2---:R-:W-:Y:S05]  /*9cb0*/  @!P0 NANOSLEEP.SYNCS 0x989680 ;  /* 0x009896800000895d */ /* 0x004fea0003900000 */
[----:B------:R-:W2:Y:S02]  /*9cc0*/  @!P0 SYNCS.PHASECHK.TRANS64 P0, [R0+URZ], R3 ;  /* 0x00000003000085a7 */ /* 0x000ea400080010ff */
[----:B--2---:R-:W-:Y:S05]  /*9cd0*/  @!P0 BRA `(.L_x_247) ;  /* 0xfffffffc00f08947 */ /* 0x004fea000383ffff */
[----:B------:R-:W-:Y:S05]  /*9ce0*/  BRA `(.L_x_248) ;  /* 0xffffffa800b87947 */ /* 0x000fea000383ffff */
.L_x_90:
[----:B------:R-:W-:-:S07]  /*9cf0*/  MOV R0, UR5 ;  /* 0x0000000500007c02 */ /* 0x000fce0008000f00 */
.L_x_249:
[----:B-1----:R1:W2:Y:S02]  /*9d00*/  SYNCS.PHASECHK.TRANS64.TRYWAIT P0, [R0+URZ], R3 ;  /* 0x00000003000075a7 */ /* 0x0022a400080011ff */
[----:B--2---:R-:W-:Y:S05]  /*9d10*/  @!P0 NANOSLEEP.SYNCS 0x989680 ;  /* 0x009896800000895d */ /* 0x004fea0003900000 */
[----:B------:R-:W2:Y:S02]  /*9d20*/  @!P0 SYNCS.PHASECHK.TRANS64 P0, [R0+URZ], R3 ;  /* 0x00000003000085a7 */ /* 0x000ea400080010ff */
[----:B--2---:R-:W-:Y:S05]  /*9d30*/  @!P0 BRA `(.L_x_249) ;  /* 0xfffffffc00f08947 */ /* 0x004fea000383ffff */
[----:B------:R-:W-:Y:S05]  /*9d40*/  BRA `(.L_x_250) ;  /* 0xffffffa800c47947 */ /* 0x000fea000383ffff */
.L_x_91:
[----:B------:R-:W-:-:S07]  /*9d50*/  MOV R0, UR5 ;  /* 0x0000000500007c02 */ /* 0x000fce0008000f00 */
.L_x_251:
[----:B-1----:R1:W2:Y:S02]  /*9d60*/  SYNCS.PHASECHK.TRANS64.TRYWAIT P0, [R0+URZ], R3 ;  /* 0x00000003000075a7 */ /* 0x0022a400080011ff */
[----:B--2---:R-:W-:Y:S05]  /*9d70*/  @!P0 NANOSLEEP.SYNCS 0x989680 ;  /* 0x009896800000895d */ /* 0x004fea0003900000 */
[----:B------:R-:W2:Y:S02]  /*9d80*/  @!P0 SYNCS.PHASECHK.TRANS64 P0, [R0+URZ], R3 ;  /* 0x00000003000085a7 */ /* 0x000ea400080010ff */
[----:B--2---:R-:W-:Y:S05]  /*9d90*/  @!P0 BRA `(.L_x_251) ;  /* 0xfffffffc00f08947 */ /* 0x004fea000383ffff */
[----:B------:R-:W-:Y:S05]  /*9da0*/  BRA `(.L_x_252) ;  /* 0xffffffa800d07947 */ /* 0x000fea000383ffff */
.L_x_92:
[----:B------:R-:W-:-:S07]  /*9db0*/  MOV R0, UR5 ;  /* 0x0000000500007c02 */ /* 0x000fce0008000f00 */
.L_x_253:
[----:B-1----:R1:W2:Y:S02]  /*9dc0*/  SYNCS.PHASECHK.TRANS64.TRYWAIT P0, [R0+URZ], R3 ;  /* 0x00000003000075a7 */ /* 0x0022a400080011ff */
[----:B--2---:R-:W-:Y:S05]  /*9dd0*/  @!P0 NANOSLEEP.SYNCS 0x989680 ;  /* 0x009896800000895d */ /* 0x004fea0003900000 */
[----:B------:R-:W2:Y:S02]  /*9de0*/  @!P0 SYNCS.PHASECHK.TRANS64 P0, [R0+URZ], R3 ;  /* 0x00000003000085a7 */ /* 0x000ea400080010ff */
[----:B--2---:R-:W-:Y:S05]  /*9df0*/  @!P0 BRA `(.L_x_253) ;  /* 0xfffffffc00f08947 */ /* 0x004fea000383ffff */
[----:B------:R-:W-:Y:S05]  /*9e00*/  BRA `(.L_x_254) ;  /* 0xffffffa800dc7947 */ /* 0x000fea000383ffff */
.L_x_93:
[----:B------:R-:W-:-:S07]  /*9e10*/  MOV R0, UR5 ;  /* 0x0000000500007c02 */ /* 0x000fce0008000f00 */
.L_x_255:
[----:B-1----:R1:W2:Y:S02]  /*9e20*/  SYNCS.PHASECHK.TRANS64.TRYWAIT P0, [R0+URZ], R3 ;  /* 0x00000003000075a7 */ /* 0x0022a400080011ff */
[----:B--2---:R-:W-:Y:S05]  /*9e30*/  @!P0 NANOSLEEP.SYNCS 0x989680 ;  /* 0x009896800000895d */ /* 0x004fea0003900000 */
[----:B------:R-:W2:Y:S02]  /*9e40*/  @!P0 SYNCS.PHASECHK.TRANS64 P0, [R0+URZ], R3 ;  /* 0x00000003000085a7 */ /* 0x000ea400080010ff */
[----:B--2---:R-:W-:Y:S05]  /*9e50*/  @!P0 BRA `(.L_x_255) ;  /* 0xfffffffc00f08947 */ /* 0x004fea000383ffff */
[----:B------:R-:W-:Y:S05]  /*9e60*/  BRA `(.L_x_256) ;  /* 0xffffffa800e87947 */ /* 0x000fea000383ffff */
.L_x_94:
[----:B------:R-:W-:-:S07]  /*9e70*/  MOV R0, UR5 ;  /* 0x0000000500007c02 */ /* 0x000fce0008000f00 */
.L_x_257:
[----:B-1----:R1:W2:Y:S02]  /*9e80*/  SYNCS.PHASECHK.TRANS64.TRYWAIT P0, [R0+URZ], R3 ;  /* 0x00000003000075a7 */ /* 0x0022a400080011ff */
[----:B--2---:R-:W-:Y:S05]  /*9e90*/  @!P0 NANOSLEEP.SYNCS 0x989680 ;  /* 0x009896800000895d */ /* 0x004fea0003900000 */
[----:B------:R-:W2:Y:S02]  /*9ea0*/  @!P0 SYNCS.PHASECHK.TRANS64 P0, [R0+URZ], R3 ;  /* 0x00000003000085a7 */ /* 0x000ea400080010ff */
[----:B--2---:R-:W-:Y:S05]  /*9eb0*/  @!P0 BRA `(.L_x_257) ;  /* 0xfffffffc00f08947 */ /* 0x004fea000383ffff */
[----:B------:R-:W-:Y:S05]  /*9ec0*/  BRA `(.L_x_258) ;  /* 0xffffffa800f47947 */ /* 0x000fea000383ffff */
.L_x_95:
[----:B------:R-:W-:-:S07]  /*9ed0*/  MOV R0, UR5 ;  /* 0x0000000500007c02 */ /* 0x000fce0008000f00 */
.L_x_259:
[----:B-1----:R1:W2:Y:S02]  /*9ee0*/  SYNCS.PHASECHK.TRANS64.TRYWAIT P0, [R0+URZ], R3 ;  /* 0x00000003000075a7 */ /* 0x0022a400080011ff */
[----:B--2---:R-:W-:Y:S05]  /*9ef0*/  @!P0 NANOSLEEP.SYNCS 0x989680 ;  /* 0x009896800000895d */ /* 0x004fea0003900000 */
[----:B------:R-:W2:Y:S02]  /*9f00*/  @!P0 SYNCS.PHASECHK.TRANS64 P0, [R0+URZ], R3 ;  /* 0x00000003000085a7 */ /* 0x000ea400080010ff */
[----:B--2---:R-:W-:Y:S05]  /*9f10*/  @!P0 BRA `(.L_x_259) ;  /* 0xfffffffc00f08947 */ /* 0x004fea000383ffff */
[----:B------:R-:W-:Y:S05]  /*9f20*/  BRA `(.L_x_260) ;  /* 0xffffffac00007947 */ /* 0x000fea000383ffff */
.L_x_96:
[----:B------:R-:W-:-:S07]  /*9f30*/  MOV R0, UR5 ;  /* 0x0000000500007c02 */ /* 0x000fce0008000f00 */
.L_x_261:
[----:B-1----:R1:W2:Y:S02]  /*9f40*/  SYNCS.PHASECHK.TRANS64.TRYWAIT P0, [R0+URZ], R3 ;  /* 0x00000003000075a7 */ /* 0x0022a400080011ff */
[----:B--2---:R-:W-:Y:S05]  /*9f50*/  @!P0 NANOSLEEP.SYNCS 0x989680 ;  /* 0x009896800000895d */ /* 0x004fea0003900000 */
[----:B------:R-:W2:Y:S02]  /*9f60*/  @!P0 SYNCS.PHASECHK.TRANS64 P0, [R0+URZ], R3 ;  /* 0x00000003000085a7 */ /* 0x000ea400080010ff */
[----:B--2---:R-:W-:Y:S05]  /*9f70*/  @!P0 BRA `(.L_x_261) ;  /* 0xfffffffc00f08947 */ /* 0x004fea000383ffff */
[----:B------:R-:W-:Y:S05]  /*9f80*/  BRA `(.L_x_262) ;  /* 0xffffffac000c7947 */ /* 0x000fea000383ffff */
.L_x_99:
[----:B-1----:R1:W2:Y:S02]  /*9f90*/  SYNCS.PHASECHK.TRANS64.TRYWAIT P0, [R2+URZ+0x3e0], R4 ;  /* 0x0003e004020075a7 */ /* 0x0022a400080011ff */
[----:B--2---:R-:W-:Y:S05]  /*9fa0*/  @!P0 NANOSLEEP.SYNCS 0x989680 ;  /* 0x009896800000895d */ /* 0x004fea0003900000 */
[----:B------:R-:W2:Y:S02]  /*9fb0*/  @!P0 SYNCS.PHASECHK.TRANS64 P0, [R2+URZ+0x3e0], R4 ;  /* 0x0003e004020085a7 */ /* 0x000ea400080010ff */
[----:B--2---:R-:W-:Y:S05]  /*9fc0*/  @!P0 BRA `(.L_x_99) ;  /* 0xfffffffc00f08947 */ /* 0x004fea000383ffff */
[----:B------:R-:W-:Y:S05]  /*9fd0*/  BRA `(.L_x_263) ;  /* 0xffffffac00687947 */ /* 0x000fea000383ffff */
.L_x_100:
[----:B------:R-:W-:-:S07]  /*9fe0*/  MOV R2, UR4 ;  /* 0x0000000400027c02 */ /* 0x000fce0008000f00 */
.L_x_264:
[----:B-1----:R1:W2:Y:S02]  /*9ff0*/  SYNCS.PHASECHK.TRANS64.TRYWAIT P0, [R2+URZ+0x390], R5 ;  /* 0x00039005020075a7 */ /* 0x0022a400080011ff */
[----:B--2---:R-:W-:Y:S05]  /*a000*/  @!P0 NANOSLEEP.SYNCS 0x989680 ;  /* 0x009896800000895d */ /* 0x004fea0003900000 */
[----:B------:R-:W2:Y:S02]  /*a010*/  @!P0 SYNCS.PHASECHK.TRANS64 P0, [R2+URZ+0x390], R5 ;  /* 0x00039005020085a7 */ /* 0x000ea400080010ff */
[----:B--2---:R-:W-:Y:S05]  /*a020*/  @!P0 BRA `(.L_x_264) ;  /* 0xfffffffc00f08947 */ /* 0x004fea000383ffff */
[----:B------:R-:W-:Y:S05]  /*a030*/  BRA `(.L_x_265) ;  /* 0xffffffac00787947 */ /* 0x000fea000383ffff */
.L_x_101:
[----:B-1----:R1:W2:Y:S02]  /*a040*/  SYNCS.PHASECHK.TRANS64.TRYWAIT P1, [R2+URZ+0x380], R4 ;  /* 0x00038004020075a7 */ /* 0x0022a400080211ff */
[----:B--2---:R-:W-:Y:S05]  /*a050*/  @!P1 NANOSLEEP.SYNCS 0x989680 ;  /* 0x009896800000995d */ /* 0x004fea0003900000 */
[----:B------:R-:W2:Y:S02]  /*a060*/  @!P1 SYNCS.PHASECHK.TRANS64 P1, [R2+URZ+0x380], R4 ;  /* 0x00038004020095a7 */ /* 0x000ea400080210ff */
[----:B--2---:R-:W-:Y:S05]  /*a070*/  @!P1 BRA `(.L_x_101) ;  /* 0xfffffffc00f09947 */ /* 0x004fea000383ffff */
[----:B------:R-:W-:Y:S05]  /*a080*/  BRA `(.L_x_266) ;  /* 0xffffffac00a87947 */ /* 0x000fea000383ffff */
.L_x_104:
[----:B------:R-:W-:-:S07]  /*a090*/  MOV R0, UR4 ;  /* 0x0000000400007c02 */ /* 0x000fce0008000f00 */
.L_x_267:
[----:B-1----:R1:W2:Y:S02]  /*a0a0*/  SYNCS.PHASECHK.TRANS64.TRYWAIT P0, [R0+URZ+0x390], R2 ;  /* 0x00039002000075a7 */ /* 0x0022a400080011ff */
[----:B--2---:R-:W-:Y:S05]  /*a0b0*/  @!P0 NANOSLEEP.SYNCS 0x989680 ;  /* 0x009896800000895d */ /* 0x004fea0003900000 */
[----:B------:R-:W2:Y:S02]  /*a0c0*/  @!P0 SYNCS.PHASECHK.TRANS64 P0, [R0+URZ+0x390], R2 ;  /* 0x00039002000085a7 */ /* 0x000ea400080010ff */
[----:B--2---:R-:W-:Y:S05]  /*a0d0*/  @!P0 BRA `(.L_x_267) ;  /* 0xfffffffc00f08947 */ /* 0x004fea000383ffff */
[----:B------:R-:W-:Y:S05]  /*a0e0*/  BRA `(.L_x_103) ;  /* 0xffffffac00fc7947 */ /* 0x000fea000383ffff */
.L_x_111:
[----:B-1----:R1:W2:Y:S02]  /*a0f0*/  SYNCS.PHASECHK.TRANS64.TRYWAIT P1, [R0+URZ+0x380], R2 ;  /* 0x00038002000075a7 */ /* 0x0022a400080211ff */
[----:B--2---:R-:W-:Y:S05]  /*a100*/  @!P1 NANOSLEEP.SYNCS 0x989680 ;  /* 0x009896800000995d */ /* 0x004fea0003900000 */
[----:B------:R-:W2:Y:S02]  /*a110*/  @!P1 SYNCS.PHASECHK.TRANS64 P1, [R0+URZ+0x380], R2 ;  /* 0x00038002000095a7 */ /* 0x000ea400080210ff */
[----:B--2---:R-:W-:Y:S05]  /*a120*/  @!P1 BRA `(.L_x_111) ;  /* 0xfffffffc00f09947 */ /* 0x004fea000383ffff */
[----:B------:R-:W-:Y:S05]  /*a130*/  BRA `(.L_x_268) ;  /* 0xffffffb400587947 */ /* 0x000fea000383ffff */
.L_x_112:
[----:B------:R-:W-:-:S07]  /*a140*/  MOV R2, UR19 ;  /* 0x0000001300027c02 */ /* 0x000fce0008000f00 */
.L_x_269:
[----:B-1----:R1:W2:Y:S02]  /*a150*/  SYNCS.PHASECHK.TRANS64.TRYWAIT P0, [R2+URZ+0x3c0], R0 ;  /* 0x0003c000020075a7 */ /* 0x0022a400080011ff */
[----:B--2---:R-:W-:Y:S05]  /*a160*/  @!P0 NANOSLEEP.SYNCS 0x989680 ;  /* 0x009896800000895d */ /* 0x004fea0003900000 */
[----:B------:R-:W2:Y:S02]  /*a170*/  @!P0 SYNCS.PHASECHK.TRANS64 P0, [R2+URZ+0x3c0], R0 ;  /* 0x0003c000020085a7 */ /* 0x000ea400080010ff */
[----:B--2---:R-:W-:Y:S05]  /*a180*/  @!P0 BRA `(.L_x_269) ;  /* 0xfffffffc00f08947 */ /* 0x004fea000383ffff */
[----:B------:R-:W-:Y:S05]  /*a190*/  BRA `(.L_x_270) ;  /* 0xffffffb4008c7947 */ /* 0x000fea000383ffff */
.L_x_115:
[----:B------:R-:W-:Y:S07]  /*a1a0*/  MOV R0, UR6 ;  /* 0x0000000600007c02 */ /* 0x000fee0008000f00 */
.L_x_271:
[----:B-1----:R1:W2:Y:S02]  /*a1b0*/  SYNCS.PHASECHK.TRANS64.TRYWAIT P0, [R0+URZ], R2 ;  /* 0x00000002000075a7 */ /* 0x0022a400080011ff */
[----:B--2---:R-:W-:Y:S05]  /*a1c0*/  @!P0 NANOSLEEP.SYNCS 0x989680 ;  /* 0x009896800000895d */ /* 0x004fea0003900000 */
[----:B------:R-:W2:Y:S02]  /*a1d0*/  @!P0 SYNCS.PHASECHK.TRANS64 P0, [R0+URZ], R2 ;  /* 0x00000002000085a7 */ /* 0x000ea400080010ff */
[----:B--2---:R-:W-:Y:S05]  /*a1e0*/  @!P0 BRA `(.L_x_271) ;  /* 0xfffffffc00f08947 */ /* 0x004fea000383ffff */
[----:B------:R-:W-:Y:S05]  /*a1f0*/  BRA `(.L_x_114) ;  /* 0xffffffb400c47947 */ /* 0x000fea000383ffff */
.L_x_118:
[----:B------:R-:W-:-:S07]  /*a200*/  MOV R0, UR4 ;  /* 0x0000000400007c02 */ /* 0x000fce0008000f00 */
.L_x_272:
[----:B--2---:R2:W4:Y:S02]  /*a210*/  SYNCS.PHASECHK.TRANS64.TRYWAIT P0, [R0+URZ], R2 ;  /* 0x00000002000075a7 */ /* 0x00452400080011ff */
[----:B----4-:R-:W-:Y:S05]  /*a220*/  @!P0 NANOSLEEP.SYNCS 0x989680 ;  /* 0x009896800000895d */ /* 0x010fea0003900000 */
[----:B------:R-:W4:Y:S02]  /*a230*/  @!P0 SYNCS.PHASECHK.TRANS64 P0, [R0+URZ], R2 ;  /* 0x00000002000085a7 */ /* 0x000f2400080010ff */
[----:B----4-:R-:W-:Y:S05]  /*a240*/  @!P0 BRA `(.L_x_272) ;  /* 0xfffffffc00f08947 */ /* 0x010fea000383ffff */
[----:B------:R-:W-:Y:S05]  /*a250*/  BRA `(.L_x_273) ;  /* 0xffffffb800647947 */ /* 0x000fea000383ffff */
.L_x_119:
[----:B------:R-:W-:-:S07]  /*a260*/  MOV R0, UR5 ;  /* 0x0000000500007c02 */ /* 0x000fce0008000f00 */
.L_x_274:
[----:B-1----:R1:W2:Y:S02]  /*a270*/  SYNCS.PHASECHK.TRANS64.TRYWAIT P0, [R0+URZ], R3 ;  /* 0x00000003000075a7 */ /* 0x0022a400080011ff */
[----:B--2---:R-:W-:Y:S05]  /*a280*/  @!P0 NANOSLEEP.SYNCS 0x989680 ;  /* 0x009896800000895d */ /* 0x004fea0003900000 */
[----:B------:R-:W2:Y:S02]  /*a290*/  @!P0 SYNCS.PHASECHK.TRANS64 P0, [R0+URZ], R3 ;  /* 0x00000003000085a7 */ /* 0x000ea400080010ff */
[----:B--2---:R-:W-:Y:S05]  /*a2a0*/  @!P0 BRA `(.L_x_274) ;  /* 0xfffffffc00f08947 */ /* 0x004fea000383ffff */
[----:B------:R-:W-:Y:S05]  /*a2b0*/  BRA `(.L_x_275) ;  /* 0xffffffb800707947 */ /* 0x000fea000383ffff */
.L_x_120:
[----:B------:R-:W-:-:S07]  /*a2c0*/  MOV R0, UR5 ;  /* 0x0000000500007c02 */ /* 0x000fce0008000f00 */
.L_x_276:
[----:B-1----:R1:W2:Y:S02]  /*a2d0*/  SYNCS.PHASECHK.TRANS64.TRYWAIT P0, [R0+URZ], R3 ;  /* 0x00000003000075a7 */ /* 0x0022a400080011ff */
[----:B--2---:R-:W-:Y:S05]  /*a2e0*/  @!P0 NANOSLEEP.SYNCS 0x989680 ;  /* 0x009896800000895d */ /* 0x004fea0003900000 */
[----:B------:R-:W2:Y:S02]  /*a2f0*/  @!P0 SYNCS.PHASECHK.TRANS64 P0, [R0+URZ], R3 ;  /* 0x00000003000085a7 */ /* 0x000ea400080010ff */
[----:B--2---:R-:W-:Y:S05]  /*a300*/  @!P0 BRA `(.L_x_276) ;  /* 0xfffffffc00f08947 */ /* 0x004fea000383ffff */
[----:B------:R-:W-:Y:S05]  /*a310*/  BRA `(.L_x_277) ;  /* 0xffffffb8007c7947 */ /* 0x000fea000383ffff */
.L_x_121:
[----:B-1----:R-:W-:-:S07]  /*a320*/  MOV R0, UR4 ;  /* 0x0000000400007c02 */ /* 0x002fce0008000f00 */
.L_x_278:
[----:B-1----:R1:W2:Y:S02]  /*a330*/  SYNCS.PHASECHK.TRANS64.TRYWAIT P0, [R0+URZ], R2 ;  /* 0x00000002000075a7 */ /* 0x0022a400080011ff */
[----:B--2---:R-:W-:Y:S05]  /*a340*/  @!P0 NANOSLEEP.SYNCS 0x989680 ;  /* 0x009896800000895d */ /* 0x004fea0003900000 */
[----:B------:R-:W2:Y:S02]  /*a350*/  @!P0 SYNCS.PHASECHK.TRANS64 P0, [R0+URZ], R2 ;  /* 0x00000002000085a7 */ /* 0x000ea400080010ff */
[----:B--2---:R-:W-:Y:S05]  /*a360*/  @!P0 BRA `(.L_x_278) ;  /* 0xfffffffc00f08947 */ /* 0x004fea000383ffff */
[----:B------:R-:W-:Y:S05]  /*a370*/  BRA `(.L_x_279) ;  /* 0xffffffb800887947 */ /* 0x000fea000383ffff */
.L_x_126:
[----:B--2---:R2:W3:Y:S02]  /*a380*/  SYNCS.PHASECHK.TRANS64.TRYWAIT P0, [R12+URZ+0x380], R0 ;  /* 0x000380000c0075a7 */ /* 0x0044e400080011ff */
[----:B---3--:R-:W-:Y:S05]  /*a390*/  @!P0 NANOSLEEP.SYNCS 0x989680 ;  /* 0x009896800000895d */ /* 0x008fea0003900000 */
[----:B------:R-:W3:Y:S02]  /*a3a0*/  @!P0 SYNCS.PHASECHK.TRANS64 P0, [R12+URZ+0x380], R0 ;  /* 0x000380000c0085a7 */ /* 0x000ee400080010ff */
[----:B---3--:R-:W-:Y:S05]  /*a3b0*/  @!P0 BRA `(.L_x_126) ;  /* 0xfffffffc00f08947 */ /* 0x008fea000383ffff */
[----:B------:R-:W-:Y:S05]  /*a3c0*/  BRA `(.L_x_280) ;  /* 0xffffffbc009c7947 */ /* 0x000fea000383ffff */
.L_x_129:
[----:B-1----:R-:W-:Y:S07]  /*a3d0*/  MOV R0, UR17 ;  /* 0x0000001100007c02 */ /* 0x002fee0008000f00 */
.L_x_281:
[----:B-1----:R1:W2:Y:S02]  /*a3e0*/  SYNCS.PHASECHK.TRANS64.TRYWAIT P2, [R0+URZ+0x378], R8 ;  /* 0x00037808000075a7 */ /* 0x0022a400080411ff */
[----:B--2---:R-:W-:Y:S05]  /*a3f0*/  @!P2 NANOSLEEP.SYNCS 0x989680 ;  /* 0x009896800000a95d */ /* 0x004fea0003900000 */
[----:B------:R-:W2:Y:S02]  /*a400*/  @!P2 SYNCS.PHASECHK.TRANS64 P2, [R0+URZ+0x378], R8 ;  /* 0x000378080000a5a7 */ /* 0x000ea400080410ff */
[----:B--2---:R-:W-:Y:S05]  /*a410*/  @!P2 BRA `(.L_x_281) ;  /* 0xfffffffc00f0a947 */ /* 0x004fea000383ffff */
[----:B------:R-:W-:Y:S05]  /*a420*/  BRA `(.L_x_128) ;  /* 0xffffffc000fc7947 */ /* 0x000fea000383ffff */
.L_x_132:
[----:B-1----:R-:W-:Y:S07]  /*a430*/  MOV R0, UR17 ;  /* 0x0000001100007c02 */ /* 0x002fee0008000f00 */
.L_x_282:
[----:B-1----:R1:W2:Y:S02]  /*a440*/  SYNCS.PHASECHK.TRANS64.TRYWAIT P0, [R0+URZ+0x368], R6 ;  /* 0x00036806000075a7 */ /* 0x0022a400080011ff */
[----:B--2---:R-:W-:Y:S05]  /*a450*/  @!P0 NANOSLEEP.SYNCS 0x989680 ;  /* 0x009896800000895d */ /* 0x004fea0003900000 */
[----:B------:R-:W2:Y:S02]  /*a460*/  @!P0 SYNCS.PHASECHK.TRANS64 P0, [R0+URZ+0x368], R6 ;  /* 0x00036806000085a7 */ /* 0x000ea400080010ff */
[----:B--2---:R-:W-:Y:S05]  /*a470*/  @!P0 BRA `(.L_x_282) ;  /* 0xfffffffc00f08947 */ /* 0x004fea000383ffff */
[----:B------:R-:W-:Y:S05]  /*a480*/  BRA `(.L_x_283) ;  /* 0xffffffc4004c7947 */ /* 0x000fea000383ffff */
.L_x_135:
[----:B---3--:R3:W1:Y:S02]  /*a490*/  SYNCS.PHASECHK.TRANS64.TRYWAIT P0, [R3+URZ+0x380], R0 ;  /* 0x00038000030075a7 */ /* 0x00866400080011ff */
[----:B-1----:R-:W-:Y:S05]  /*a4a0*/  @!P0 NANOSLEEP.SYNCS 0x989680 ;  /* 0x009896800000895d */ /* 0x002fea0003900000 */
[----:B------:R-:W1:Y:S02]  /*a4b0*/  @!P0 SYNCS.PHASECHK.TRANS64 P0, [R3+URZ+0x380], R0 ;  /* 0x00038000030085a7 */ /* 0x000e6400080010ff */
[----:B-1----:R-:W-:Y:S05]  /*a4c0*/  @!P0 BRA `(.L_x_135) ;  /* 0xfffffffc00f08947 */ /* 0x002fea000383ffff */
[----:B------:R-:W-:Y:S05]  /*a4d0*/  BRA `(.L_x_284) ;  /* 0xffffffc800987947 */ /* 0x000fea000383ffff */
.L_x_146:
[----:B-1----:R-:W-:Y:S04]  /*a4e0*/  MOV R0, UR44 ;  /* 0x0000002c00007c02 */ /* 0x002fe80008000f00 */
[----:B------:R1:W2:Y:S03]  /*a4f0*/  SYNCS.PHASECHK.TRANS64.TRYWAIT P1, [R0+URZ+0x360], R4 ;  /* 0x00036004000075a7 */ /* 0x0002a600080211ff */
[----:B--2---:R-:W-:Y:S05]  /*a500*/  @!P1 NANOSLEEP.SYNCS 0x989680 ;  /* 0x009896800000995d */ /* 0x004fea0003900000 */
[----:B------:R-:W2:Y:S02]  /*a510*/  @!P1 SYNCS.PHASECHK.TRANS64 P1, [R0+URZ+0x360], R4 ;  /* 0x00036004000095a7 */ /* 0x000ea400080210ff */
[----:B--2---:R-:W-:Y:S05]  /*a520*/  @!P1 BRA `(.L_x_146) ;  /* 0xfffffffc00ec9947 */ /* 0x004fea000383ffff */
[----:B------:R-:W-:Y:S05]  /*a530*/  BRA `(.L_x_145) ;  /* 0xffffffd400e87947 */ /* 0x000fea000383ffff */
.L_x_148:
[----:B------:R1:W1:Y:S02]  /*a540*/  SYNCS.PHASECHK.TRANS64.TRYWAIT P1, [R22+URZ+0x3a0], R3 ;  /* 0x0003a003160075a7 */ /* 0x00026400080211ff */
[----:B-1----:R-:W-:Y:S05]  /*a550*/  @!P1 NANOSLEEP.SYNCS 0x989680 ;  /* 0x009896800000995d */ /* 0x002fea0003900000 */
[----:B------:R-:W1:Y:S02]  /*a560*/  @!P1 SYNCS.PHASECHK.TRANS64 P1, [R22+URZ+0x3a0], R3 ;  /* 0x0003a003160095a7 */ /* 0x000e6400080210ff */
[----:B-1----:R-:W-:Y:S05]  /*a570*/  @!P1 BRA `(.L_x_148) ;  /* 0xfffffffc00f09947 */ /* 0x002fea000383ffff */
[----:B------:R-:W-:Y:S05]  /*a580*/  BRA `(.L_x_147) ;  /* 0xffffffd800247947 */ /* 0x000fea000383ffff */
        .weak           $__internal_0_$__cuda_sm10x_tcgen05_guardrail_trap_col_being_dealloced_not_returned_by_alloc
        .type           $__internal_0_$__cuda_sm10x_tcgen05_guardrail_trap_col_being_dealloced_not_returned_by_alloc,@function
        .size           $__internal_0_$__cuda_sm10x_tcgen05_guardrail_trap_col_being_dealloced_not_returned_by_alloc,($__internal_1_$__cuda_sm10x_tcgen05_guardrail_trap_phase_invalid_during_alloc - $__internal_0_$__cuda_sm10x_tcgen05_guardrail_trap_col_being_dealloced_not_returned_by_alloc)
$__internal_0_$__cuda_sm10x_tcgen05_guardrail_trap_col_being_dealloced_not_returned_by_alloc:
[----:B------:R-:W-:Y:S05]  /*a590*/  BPT.TRAP 0x1 ;  /* 0x000000040000795c */ /* 0x000fea0000300000 */
[----:B------:R-:W-:-:S04]  /*a5a0*/  HFMA2 R3, -RZ, RZ, 0, 0 ;  /* 0x00000000ff037431 */ /* 0x000fc800000001ff */
[----:B------:R-:W-:Y:S05]  /*a5b0*/  RET.REL.NODEC R2 `(_ZN7cutlass13device_kernelINS_4gemm6kernel13GemmUniversalIN4cute5tupleIJiiiiEEENS1_10collective13CollectiveMmaINS1_35MainloopSm100TmaUmmaWarpSpecializedILi54ELi2ELi4ENS5_IJNS4_1CILi1EEENSA_ILi8EEESB_EEEEENS5_IJNSA_ILi64EEESF_NSA_ILi32EEEEEENS_12float_e5m2_tENS5_IJlSB_lEEESI_SJ_NS4_8TiledMMAINS4_8MMA_AtomIJNS4_10MMA_TraitsINS4_19SM100_MMA_F8F6F4_SSEJSI_SI_fSF_SF_NS4_17integral_constantINS4_4UMMA5MajorELSQ_0EEESR_NSO_INSP_7ScaleInELSS_0EEEST_EEEEEENS4_6LayoutINS5_IJSB_SB_SB_EEENS5_IJNSA_ILi0EEESY_SY_EEEEENS5_IJNS4_10UnderscoreES11_S11_EEEEENS4_23SM90_TMA_LOAD_MULTICASTENS4_14ComposedLayoutINS4_7SwizzleILi1ELi4ELi3EEENS4_18smem_ptr_flag_bitsILi8EEENSW_INS5_IJSC_SG_EEENS5_IJSG_SB_EEEEEEEvNS4_8identityENS4_13SM90_TMA_LOADES1D_vS1E_EENS_8epilogue10collective18CollectiveEpilogueINS1H_23Sm100TmaWarpSpecializedILi1ELi1ELi32ELb0ELb0EEEJSH_NS5_IJNSW_ISF_SB_EES1M_EEESI_SJ_SI_SJ_NS1H_6fusion15FusionCallbacksIS1L_NS1O_17LinearCombinationISI_fSI_fLNS_15FloatRoundStyleE2EEESH_S1N_JEEENS4_5SM1004TMEM4LOAD26SM100_TMEM_LOAD_16dp32b32xES1F_NS15_INS16_ILi2ELi4ELi3EEES19_NSW_INS5_IJSC_SF_EEENS5_IJSF_SB_EEEEEEENS4_39AutoVectorizingCopyWithAssumedAlignmentILi128EEENS4_14SM90_TMA_STOREES22_S24_S24_EEEvvEEEEvNT_6ParamsE) ;  /* 0xffffff5802907950 */ /* 0x000fea0003c3ffff */
        .weak           $__internal_1_$__cuda_sm10x_tcgen05_guardrail_trap_phase_invalid_during_alloc
        .type           $__internal_1_$__cuda_sm10x_tcgen05_guardrail_trap_phase_invalid_during_alloc,@function
        .size           $__internal_1_$__cuda_sm10x_tcgen05_guardrail_trap_phase_invalid_during_alloc,($__internal_2_$__cuda_sm10x_tcgen05_guardrail_trap_unallocated_columns_being_dealloced - $__internal_1_$__cuda_sm10x_tcgen05_guardrail_trap_phase_invalid_during_alloc)
$__internal_1_$__cuda_sm10x_tcgen05_guardrail_trap_phase_invalid_during_alloc:
[----:B------:R-:W-:Y:S05]  /*a5c0*/  BPT.TRAP 0x1 ;  /* 0x000000040000795c */ /* 0x000fea0000300000 */
[----:B------:R-:W-:-:S04]  /*a5d0*/  MOV R5, 0x0 ;  /* 0x0000000000057802 */ /* 0x000fc80000000f00 */
[----:B------:R-:W-:Y:S05]  /*a5e0*/  RET.REL.NODEC R4 `(_ZN7cutlass13device_kernelINS_4gemm6kernel13GemmUniversalIN4cute5tupleIJiiiiEEENS1_10collective13CollectiveMmaINS1_35MainloopSm100TmaUmmaWarpSpecializedILi54ELi2ELi4ENS5_IJNS4_1CILi1EEENSA_ILi8EEESB_EEEEENS5_IJNSA_ILi64EEESF_NSA_ILi32EEEEEENS_12float_e5m2_tENS5_IJlSB_lEEESI_SJ_NS4_8TiledMMAINS4_8MMA_AtomIJNS4_10MMA_TraitsINS4_19SM100_MMA_F8F6F4_SSEJSI_SI_fSF_SF_NS4_17integral_constantINS4_4UMMA5MajorELSQ_0EEESR_NSO_INSP_7ScaleInELSS_0EEEST_EEEEEENS4_6LayoutINS5_IJSB_SB_SB_EEENS5_IJNSA_ILi0EEESY_SY_EEEEENS5_IJNS4_10UnderscoreES11_S11_EEEEENS4_23SM90_TMA_LOAD_MULTICASTENS4_14ComposedLayoutINS4_7SwizzleILi1ELi4ELi3EEENS4_18smem_ptr_flag_bitsILi8EEENSW_INS5_IJSC_SG_EEENS5_IJSG_SB_EEEEEEEvNS4_8identityENS4_13SM90_TMA_LOADES1D_vS1E_EENS_8epilogue10collective18CollectiveEpilogueINS1H_23Sm100TmaWarpSpecializedILi1ELi1ELi32ELb0ELb0EEEJSH_NS5_IJNSW_ISF_SB_EES1M_EEESI_SJ_SI_SJ_NS1H_6fusion15FusionCallbacksIS1L_NS1O_17LinearCombinationISI_fSI_fLNS_15FloatRoundStyleE2EEESH_S1N_JEEENS4_5SM1004TMEM4LOAD26SM100_TMEM_LOAD_16dp32b32xES1F_NS15_INS16_ILi2ELi4ELi3EEES19_NSW_INS5_IJSC_SF_EEENS5_IJSF_SB_EEEEEEENS4_39AutoVectorizingCopyWithAssumedAlignmentILi128EEENS4_14SM90_TMA_STOREES22_S24_S24_EEEvvEEEEvNT_6ParamsE) ;  /* 0xffffff5804847950 */ /* 0x000fea0003c3ffff */
        .weak           $__internal_2_$__cuda_sm10x_tcgen05_guardrail_trap_unallocated_columns_being_dealloced
        .type           $__internal_2_$__cuda_sm10x_tcgen05_guardrail_trap_unallocated_columns_being_dealloced,@function
        .size           $__internal_2_$__cuda_sm10x_tcgen05_guardrail_trap_unallocated_columns_being_dealloced,(.L_x_286 - $__internal_2_$__cuda_sm10x_tcgen05_guardrail_trap_unallocated_columns_being_dealloced)
$__internal_2_$__cuda_sm10x_tcgen05_guardrail_trap_unallocated_columns_being_dealloced:
[----:B------:R-:W-:Y:S05]  /*a5f0*/  BPT.TRAP 0x1 ;  /* 0x000000040000795c */ /* 0x000fea0000300000 */
[----:B------:R-:W-:-:S04]  /*a600*/  HFMA2 R3, -RZ, RZ, 0, 0 ;  /* 0x00000000ff037431 */ /* 0x000fc800000001ff */
[----:B------:R-:W-:Y:S05]  /*a610*/  RET.REL.NODEC R2 `(_ZN7cutlass13device_kernelINS_4gemm6kernel13GemmUniversalIN4cute5tupleIJiiiiEEENS1_10collective13CollectiveMmaINS1_35MainloopSm100TmaUmmaWarpSpecializedILi54ELi2ELi4ENS5_IJNS4_1CILi1EEENSA_ILi8EEESB_EEEEENS5_IJNSA_ILi64EEESF_NSA_ILi32EEEEEENS_12float_e5m2_tENS5_IJlSB_lEEESI_SJ_NS4_8TiledMMAINS4_8MMA_AtomIJNS4_10MMA_TraitsINS4_19SM100_MMA_F8F6F4_SSEJSI_SI_fSF_SF_NS4_17integral_constantINS4_4UMMA5MajorELSQ_0EEESR_NSO_INSP_7ScaleInELSS_0EEEST_EEEEEENS4_6LayoutINS5_IJSB_SB_SB_EEENS5_IJNSA_ILi0EEESY_SY_EEEEENS5_IJNS4_10UnderscoreES11_S11_EEEEENS4_23SM90_TMA_LOAD_MULTICASTENS4_14ComposedLayoutINS4_7SwizzleILi1ELi4ELi3EEENS4_18smem_ptr_flag_bitsILi8EEENSW_INS5_IJSC_SG_EEENS5_IJSG_SB_EEEEEEEvNS4_8identityENS4_13SM90_TMA_LOADES1D_vS1E_EENS_8epilogue10collective18CollectiveEpilogueINS1H_23Sm100TmaWarpSpecializedILi1ELi1ELi32ELb0ELb0EEEJSH_NS5_IJNSW_ISF_SB_EES1M_EEESI_SJ_SI_SJ_NS1H_6fusion15FusionCallbacksIS1L_NS1O_17LinearCombinationISI_fSI_fLNS_15FloatRoundStyleE2EEESH_S1N_JEEENS4_5SM1004TMEM4LOAD26SM100_TMEM_LOAD_16dp32b32xES1F_NS15_INS16_ILi2ELi4ELi3EEES19_NSW_INS5_IJSC_SF_EEENS5_IJSF_SB_EEEEEEENS4_39AutoVectorizingCopyWithAssumedAlignmentILi128EEENS4_14SM90_TMA_STOREES22_S24_S24_EEEvvEEEEvNT_6ParamsE) ;  /* 0xffffff5802787950 */ /* 0x000fea0003c3ffff */
.L_x_285:
[----:B------:R-:W-:-:S00]  /*a620*/  BRA `(.L_x_285) ;  /* 0xfffffffc00fc7947 */ /* 0x000fc0000383ffff */
[----:B------:R-:W-:-:S00]  /*a630*/  NOP ;  /* 0x0000000000007918 */ /* 0x000fc00000000000 */
        /* <DEDUP_REMOVED lines=12> */
.L_x_286:


//--------------------- .nv.global.init           --------------------------
	.section	.nv.global.init,"aw",@progbits
.nv.global.init:
	.type		$str$27,@object
	.size		$str$27,($str$28 - $str$27)
$str$27:
        /*0000*/ 	.byte	0x28, 0x61, 0x64, 0x64, 0x72, 0x65, 0x73, 0x73, 0x20, 0x26, 0x20, 0x6d, 0x61, 0x73, 0x6b, 0x29
        /*0010*/ 	.byte	0x20, 0x3d, 0x3d, 0x20, 0x30, 0x00
	.type		$str$28,@object
	.size		$str$28,($str$26 - $str$28)
$str$28:
        /*0016*/ 	.byte	0x2f, 0x74, 0x6d, 0x70, 0x2f, 0x63, 0x75, 0x74, 0x6c, 0x61, 0x73, 0x73, 0x5f, 0x73, 0x77, 0x65
        /*0026*/ 	.byte	0x65, 0x70, 0x5f, 0x73, 0x72, 0x63, 0x2f, 0x69, 0x6e, 0x63, 0x6c, 0x75, 0x64, 0x65, 0x2f, 0x63
        /*0036*/ 	.byte	0x75, 0x74, 0x65, 0x2f, 0x70, 0x6f, 0x69, 0x6e, 0x74, 0x65, 0x72, 0x5f, 0x66, 0x6c, 0x61, 0x67
        /*0046*/ 	.byte	0x67, 0x65, 0x64, 0x2e, 0x68, 0x70, 0x70, 0x00
	.type		$str$26,@object
	.size		$str$26,($str$25 - $str$26)
$str$26:
        /*004e*/ 	.byte	0x2f, 0x74, 0x6d, 0x70, 0x2f, 0x63, 0x75, 0x74, 0x6c, 0x61, 0x73, 0x73, 0x5f, 0x73, 0x77, 0x65
        /*005e*/ 	.byte	0x65, 0x70, 0x5f, 0x73, 0x72, 0x63, 0x2f, 0x69, 0x6e, 0x63, 0x6c, 0x75, 0x64, 0x65, 0x2f, 0x63
        /*006e*/ 	.byte	0x75, 0x74, 0x65, 0x2f, 0x61, 0x74, 0x6f, 0x6d, 0x2f, 0x63, 0x6f, 0x70, 0x79, 0x5f, 0x74, 0x72
        /*007e*/ 	.byte	0x61, 0x69, 0x74, 0x73, 0x5f, 0x73, 0x6d, 0x31, 0x30, 0x30, 0x2e, 0x68, 0x70, 0x70, 0x00
	.type		$str$25,@object
	.size		$str$25,(__unnamed_1 - $str$25)
$str$25:
        /*008d*/ 	.byte	0x28, 0x28, 0x75, 0x69, 0x6e, 0x74, 0x33, 0x32, 0x5f, 0x74, 0x28, 0x74, 0x68, 0x72, 0x65, 0x61
        /*009d*/ 	.byte	0x64, 0x49, 0x64, 0x78, 0x2e, 0x78, 0x29, 0x20, 0x2f, 0x20, 0x33, 0x32, 0x29, 0x20, 0x25, 0x20
        /*00ad*/ 	.byte	0x34, 0x29, 0x20, 0x3d, 0x3d, 0x20, 0x28, 0x28, 0x28, 0x74, 0x6d, 0x65, 0x6d, 0x5f, 0x61, 0x64
        /*00bd*/ 	.byte	0x64, 0x72, 0x20, 0x3e, 0x3e, 0x20, 0x31, 0x36, 0x29, 0x20, 0x2f, 0x20, 0x33, 0x32, 0x29, 0x20
        /*00cd*/ 	.byte	0x25, 0x20, 0x34, 0x29, 0x00
	.type		__unnamed_1,@object
	.size		__unnamed_1,(__unnamed_2 - __unnamed_1)
__unnamed_1:
        /*00d2*/ 	.byte	0x61, 0x75, 0x74, 0x6f, 0x20, 0x63, 0x75, 0x74, 0x65, 0x3a, 0x3a, 0x61, 0x73, 0x5f, 0x70, 0x6f
        /* <DEDUP_REMOVED lines=24> */
        /*0262*/ 	.byte	0x3c, 0x34, 0x30, 0x39, 0x36, 0x3e, 0x3e, 0x3e, 0x3e, 0x5d, 0x00
	.type		__unnamed_2,@object
	.size		__unnamed_2,(.L_2 - __unnamed_2)
__unnamed_2:
        /* <DEDUP_REMOVED lines=40> */
        /*04ed*/ 	.byte	0x74, 0x65, 0x3a, 0x3a, 0x43, 0x3c, 0x30, 0x3e, 0x3e, 0x3e, 0x3e, 0x5d, 0x00
.L_2:


//--------------------- .nv.shared._ZN7cutlass13device_kernelINS_4gemm6kernel13GemmUniversalIN4cute5tupleIJiiiiEEENS1_10collective13CollectiveMmaINS1_35MainloopSm100TmaUmmaWarpSpecializedILi54ELi2ELi4ENS5_IJNS4_1CILi1EEENSA_ILi8EEESB_EEEEENS5_IJNSA_ILi64EEESF_NSA_ILi32EEEEEENS_12float_e5m2_tENS5_IJlSB_lEEESI_SJ_NS4_8TiledMMAINS4_8MMA_AtomIJNS4_10MMA_TraitsINS4_19SM100_MMA_F8F6F4_SSEJSI_SI_fSF_SF_NS4_17integral_constantINS4_4UMMA5MajorELSQ_0EEESR_NSO_INSP_7ScaleInELSS_0EEEST_EEEEEENS4_6LayoutINS5_IJSB_SB_SB_EEENS5_IJNSA_ILi0EEESY_SY_EEEEENS5_IJNS4_10UnderscoreES11_S11_EEEEENS4_23SM90_TMA_LOAD_MULTICASTENS4_14ComposedLayoutINS4_7SwizzleILi1ELi4ELi3EEENS4_18smem_ptr_flag_bitsILi8EEENSW_INS5_IJSC_SG_EEENS5_IJSG_SB_EEEEEEEvNS4_8identityENS4_13SM90_TMA_LOADES1D_vS1E_EENS_8epilogue10collective18CollectiveEpilogueINS1H_23Sm100TmaWarpSpecializedILi1ELi1ELi32ELb0ELb0EEEJSH_NS5_IJNSW_ISF_SB_EES1M_EEESI_SJ_SI_SJ_NS1H_6fusion15FusionCallbacksIS1L_NS1O_17LinearCombinationISI_fSI_fLNS_15FloatRoundStyleE2EEESH_S1N_JEEENS4_5SM1004TMEM4LOAD26SM100_TMEM_LOAD_16dp32b32xES1F_NS15_INS16_ILi2ELi4ELi3EEES19_NSW_INS5_IJSC_SF_EEENS5_IJSF_SB_EEEEEEENS4_39AutoVectorizingCopyWithAssumedAlignmentILi128EEENS4_14SM90_TMA_STOREES22_S24_S24_EEEvvEEEEvNT_6ParamsE --------------------------
	.section	.nv.shared._ZN7cutlass13device_kernelINS_4gemm6kernel13GemmUniversalIN4cute5tupleIJiiiiEEENS1_10collective13CollectiveMmaINS1_35MainloopSm100TmaUmmaWarpSpecializedILi54ELi2ELi4ENS5_IJNS4_1CILi1EEENSA_ILi8EEESB_EEEEENS5_IJNSA_ILi64EEESF_NSA_ILi32EEEEEENS_12float_e5m2_tENS5_IJlSB_lEEESI_SJ_NS4_8TiledMMAINS4_8MMA_AtomIJNS4_10MMA_TraitsINS4_19SM100_MMA_F8F6F4_SSEJSI_SI_fSF_SF_NS4_17integral_constantINS4_4UMMA5MajorELSQ_0EEESR_NSO_INSP_7ScaleInELSS_0EEEST_EEEEEENS4_6LayoutINS5_IJSB_SB_SB_EEENS5_IJNSA_ILi0EEESY_SY_EEEEENS5_IJNS4_10UnderscoreES11_S11_EEEEENS4_23SM90_TMA_LOAD_MULTICASTENS4_14ComposedLayoutINS4_7SwizzleILi1ELi4ELi3EEENS4_18smem_ptr_flag_bitsILi8EEENSW_INS5_IJSC_SG_EEENS5_IJSG_SB_EEEEEEEvNS4_8identityENS4_13SM90_TMA_LOADES1D_vS1E_EENS_8epilogue10collective18CollectiveEpilogueINS1H_23Sm100TmaWarpSpecializedILi1ELi1ELi32ELb0ELb0EEEJSH_NS5_IJNSW_ISF_SB_EES1M_EEESI_SJ_SI_SJ_NS1H_6fusion15FusionCallbacksIS1L_NS1O_17LinearCombinationISI_fSI_fLNS_15FloatRoundStyleE2EEESH_S1N_JEEENS4_5SM1004TMEM4LOAD26SM100_TMEM_LOAD_16dp32b32xES1F_NS15_INS16_ILi2ELi4ELi3EEES19_NSW_INS5_IJSC_SF_EEENS5_IJSF_SB_EEEEEEENS4_39AutoVectorizingCopyWithAssumedAlignmentILi128EEENS4_14SM90_TMA_STOREES22_S24_S24_EEEvvEEEEvNT_6ParamsE,"aw",@nobits
	.sectionflags	@""
	.align	16
	.zero		1024


//--------------------- .nv.shared.reserved.0     --------------------------
	.section	.nv.shared.reserved.0,"aw",@nobits
	.weak		__nv_reservedSMEM_offset_0_alias
	.size		__nv_reservedSMEM_offset_0_alias, 0, 64
	.other		__nv_reservedSMEM_offset_0_alias,@"STO_CUDA_RESERVED_SHARED STV_DEFAULT"
__nv_reservedSMEM_offset_0_alias:
	.zero		0
.nv.shared.reserved.0:
	.zero		64
	.weak		__nv_reservedSMEM_tcgen05_partition
	.type		__nv_reservedSMEM_tcgen05_partition,@object
	.size		__nv_reservedSMEM_tcgen05_partition,(.L_0 - __nv_reservedSMEM_tcgen05_partition)
__nv_reservedSMEM_tcgen05_partition:
	.zero		32
.L_0:


//--------------------- .nv.global                --------------------------
	.section	.nv.global,"aw",@nobits
.nv.global:
	.type		_ZN40_INTERNAL_02062d10_4_k_cu_79345ab1_185014cute1_E,@object
	.size		_ZN40_INTERNAL_02062d10_4_k_cu_79345ab1_185014cute1_E,(_ZN40_INTERNAL_02062d10_4_k_cu_79345ab1_185014cuda3std3__45__cpo6cbeginE - _ZN40_INTERNAL_02062d10_4_k_cu_79345ab1_185014cute1_E)
_ZN40_INTERNAL_02062d10_4_k_cu_79345ab1_185014cute1_E:
	.zero		1
	.type		_ZN40_INTERNAL_02062d10_4_k_cu_79345ab1_185014cuda3std3__45__cpo6cbeginE,@object
	.size		_ZN40_INTERNAL_02062d10_4_k_cu_79345ab1_185014cuda3std3__45__cpo6cbeginE,(_ZN40_INTERNAL_02062d10_4_k_cu_79345ab1_185014cuda3std3__48in_placeE - _ZN40_INTERNAL_02062d10_4_k_cu_79345ab1_185014cuda3std3__45__cpo6cbeginE)
_ZN40_INTERNAL_02062d10_4_k_cu_79345ab1_185014cuda3std3__45__cpo6cbeginE:
	.zero		1
	.type		_ZN40_INTERNAL_02062d10_4_k_cu_79345ab1_185014cuda3std3__48in_placeE,@object
	.size		_ZN40_INTERNAL_02062d10_4_k_cu_79345ab1_185014cuda3std3__48in_placeE,(_ZN40_INTERNAL_02062d10_4_k_cu_79345ab1_185014cuda3std6ranges3__45__cpo9iter_moveE - _ZN40_INTERNAL_02062d10_4_k_cu_79345ab1_185014cuda3std3__48in_placeE)
_ZN40_INTERNAL_02062d10_4_k_cu_79345ab1_185014cuda3std3__48in_placeE:
	.zero		1
	.type		_ZN40_INTERNAL_02062d10_4_k_cu_79345ab1_185014cuda3std6ranges3__45__cpo9iter_moveE,@object
	.size		_ZN40_INTERNAL_02062d10_4_k_cu_79345ab1_185014cuda3std6ranges3__45__cpo9iter_moveE,(_ZN40_INTERNAL_02062d10_4_k_cu_79345ab1_185014cuda3std3__45__cpo5beginE - _ZN40_INTERNAL_02062d10_4_k_cu_79345ab1_185014cuda3std6ranges3__45__cpo9iter_moveE)
_ZN40_INTERNAL_02062d10_4_k_cu_79345ab1_185014cuda3std6ranges3__45__cpo9iter_moveE:
	.zero		1
	.type		_ZN40_INTERNAL_02062d10_4_k_cu_79345ab1_185014cuda3std3__45__cpo5beginE,@object
	.size		_ZN40_INTERNAL_02062d10_4_k_cu_79345ab1_185014cuda3std3__45__cpo5beginE,(_ZN40_INTERNAL_02062d10_4_k_cu_79345ab1_185014cuda3std3__442_GLOBAL__N__02062d10_4_k_cu_79345ab1_185016ignoreE - _ZN40_INTERNAL_02062d10_4_k_cu_79345ab1_185014cuda3std3__45__cpo5beginE)
_ZN40_INTERNAL_02062d10_4_k_cu_79345ab1_185014cuda3std3__45__cpo5beginE:
	.zero		1
	.type		_ZN40_INTERNAL_02062d10_4_k_cu_79345ab1_185014cuda3std3__442_GLOBAL__N__02062d10_4_k_cu_79345ab1_185016ignoreE,@object
	.size		_ZN40_INTERNAL_02062d10_4_k_cu_79345ab1_185014cuda3std3__442_GLOBAL__N__02062d10_4_k_cu_79345ab1_185016ignoreE,(_ZN40_INTERNAL_02062d10_4_k_cu_79345ab1_185014cute7productE - _ZN40_INTERNAL_02062d10_4_k_cu_79345ab1_185014cuda3std3__442_GLOBAL__N__02062d10_4_k_cu_79345ab1_185016ignoreE)
_ZN40_INTERNAL_02062d10_4_k_cu_79345ab1_185014cuda3std3__442_GLOBAL__N__02062d10_4_k_cu_79345ab1_185016ignoreE:
	.zero		1
	.type		_ZN40_INTERNAL_02062d10_4_k_cu_79345ab1_185014cute7productE,@object
	.size		_ZN40_INTERNAL_02062d10_4_k_cu_79345ab1_185014cute7productE,(_ZN40_INTERNAL_02062d10_4_k_cu_79345ab1_185014cuda3std3__45__cpo3endE - _ZN40_INTERNAL_02062d10_4_k_cu_79345ab1_185014cute7productE)
_ZN40_INTERNAL_02062d10_4_k_cu_79345ab1_185014cute7productE:
	.zero		1
	.type		_ZN40_INTERNAL_02062d10_4_k_cu_79345ab1_185014cuda3std3__45__cpo3endE,@object
	.size		_ZN40_INTERNAL_02062d10_4_k_cu_79345ab1_185014cuda3std3__45__cpo3endE,(_ZN40_INTERNAL_02062d10_4_k_cu_79345ab1_185014cuda3std3__419piecewise_constructE - _ZN40_INTERNAL_02062d10_4_k_cu_79345ab1_185014cuda3std3__45__cpo3endE)
_ZN40_INTERNAL_02062d10_4_k_cu_79345ab1_185014cuda3std3__45__cpo3endE:
	.zero		1
	.type		_ZN40_INTERNAL_02062d10_4_k_cu_79345ab1_185014cuda3std3__419piecewise_constructE,@object
	.size		_ZN40_INTERNAL_02062d10_4_k_cu_79345ab1_185014cuda3std3__419piecewise_constructE,(_ZN40_INTERNAL_02062d10_4_k_cu_79345ab1_185014cuda3std3__45__cpo4cendE - _ZN40_INTERNAL_02062d10_4_k_cu_79345ab1_185014cuda3std3__419piecewise_constructE)
_ZN40_INTERNAL_02062d10_4_k_cu_79345ab1_185014cuda3std3__419piecewise_constructE:
	.zero		1
	.type		_ZN40_INTERNAL_02062d10_4_k_cu_79345ab1_185014cuda3std3__45__cpo4cendE,@object
	.size		_ZN40_INTERNAL_02062d10_4_k_cu_79345ab1_185014cuda3std3__45__cpo4cendE,(_ZN40_INTERNAL_02062d10_4_k_cu_79345ab1_185014cuda3std6ranges3__45__cpo4swapE - _ZN40_INTERNAL_02062d10_4_k_cu_79345ab1_185014cuda3std3__45__cpo4cendE)
_ZN40_INTERNAL_02062d10_4_k_cu_79345ab1_185014cuda3std3__45__cpo4cendE:
	.zero		1
	.type		_ZN40_INTERNAL_02062d10_4_k_cu_79345ab1_185014cuda3std6ranges3__45__cpo4swapE,@object
	.size		_ZN40_INTERNAL_02062d10_4_k_cu_79345ab1_185014cuda3std6ranges3__45__cpo4swapE,(.L_10 - _ZN40_INTERNAL_02062d10_4_k_cu_79345ab1_185014cuda3std6ranges3__45__cpo4swapE)
_ZN40_INTERNAL_02062d10_4_k_cu_79345ab1_185014cuda3std6ranges3__45__cpo4swapE:
	.zero		1
.L_10:


//--------------------- .nv.constant0._ZN7cutlass13device_kernelINS_4gemm6kernel13GemmUniversalIN4cute5tupleIJiiiiEEENS1_10collective13CollectiveMmaINS1_35MainloopSm100TmaUmmaWarpSpecializedILi54ELi2ELi4ENS5_IJNS4_1CILi1EEENSA_ILi8EEESB_EEEEENS5_IJNSA_ILi64EEESF_NSA_ILi32EEEEEENS_12float_e5m2_tENS5_IJlSB_lEEESI_SJ_NS4_8TiledMMAINS4_8MMA_AtomIJNS4_10MMA_TraitsINS4_19SM100_MMA_F8F6F4_SSEJSI_SI_fSF_SF_NS4_17integral_constantINS4_4UMMA5MajorELSQ_0EEESR_NSO_INSP_7ScaleInELSS_0EEEST_EEEEEENS4_6LayoutINS5_IJSB_SB_SB_EEENS5_IJNSA_ILi0EEESY_SY_EEEEENS5_IJNS4_10UnderscoreES11_S11_EEEEENS4_23SM90_TMA_LOAD_MULTICASTENS4_14ComposedLayoutINS4_7SwizzleILi1ELi4ELi3EEENS4_18smem_ptr_flag_bitsILi8EEENSW_INS5_IJSC_SG_EEENS5_IJSG_SB_EEEEEEEvNS4_8identityENS4_13SM90_TMA_LOADES1D_vS1E_EENS_8epilogue10collective18CollectiveEpilogueINS1H_23Sm100TmaWarpSpecializedILi1ELi1ELi32ELb0ELb0EEEJSH_NS5_IJNSW_ISF_SB_EES1M_EEESI_SJ_SI_SJ_NS1H_6fusion15FusionCallbacksIS1L_NS1O_17LinearCombinationISI_fSI_fLNS_15FloatRoundStyleE2EEESH_S1N_JEEENS4_5SM1004TMEM4LOAD26SM100_TMEM_LOAD_16dp32b32xES1F_NS15_INS16_ILi2ELi4ELi3EEES19_NSW_INS5_IJSC_SF_EEENS5_IJSF_SB_EEEEEEENS4_39AutoVectorizingCopyWithAssumedAlignmentILi128EEENS4_14SM90_TMA_STOREES22_S24_S24_EEEvvEEEEvNT_6ParamsE --------------------------
	.section	.nv.constant0._ZN7cutlass13device_kernelINS_4gemm6kernel13GemmUniversalIN4cute5tupleIJiiiiEEENS1_10collective13CollectiveMmaINS1_35MainloopSm100TmaUmmaWarpSpecializedILi54ELi2ELi4ENS5_IJNS4_1CILi1EEENSA_ILi8EEESB_EEEEENS5_IJNSA_ILi64EEESF_NSA_ILi32EEEEEENS_12float_e5m2_tENS5_IJlSB_lEEESI_SJ_NS4_8TiledMMAINS4_8MMA_AtomIJNS4_10MMA_TraitsINS4_19SM100_MMA_F8F6F4_SSEJSI_SI_fSF_SF_NS4_17integral_constantINS4_4UMMA5MajorELSQ_0EEESR_NSO_INSP_7ScaleInELSS_0EEEST_EEEEEENS4_6LayoutINS5_IJSB_SB_SB_EEENS5_IJNSA_ILi0EEESY_SY_EEEEENS5_IJNS4_10UnderscoreES11_S11_EEEEENS4_23SM90_TMA_LOAD_MULTICASTENS4_14ComposedLayoutINS4_7SwizzleILi1ELi4ELi3EEENS4_18smem_ptr_flag_bitsILi8EEENSW_INS5_IJSC_SG_EEENS5_IJSG_SB_EEEEEEEvNS4_8identityENS4_13SM90_TMA_LOADES1D_vS1E_EENS_8epilogue10collective18CollectiveEpilogueINS1H_23Sm100TmaWarpSpecializedILi1ELi1ELi32ELb0ELb0EEEJSH_NS5_IJNSW_ISF_SB_EES1M_EEESI_SJ_SI_SJ_NS1H_6fusion15FusionCallbacksIS1L_NS1O_17LinearCombinationISI_fSI_fLNS_15FloatRoundStyleE2EEESH_S1N_JEEENS4_5SM1004TMEM4LOAD26SM100_TMEM_LOAD_16dp32b32xES1F_NS15_INS16_ILi2ELi4ELi3EEES19_NSW_INS5_IJSC_SF_EEENS5_IJSF_SB_EEEEEEENS4_39AutoVectorizingCopyWithAssumedAlignmentILi128EEENS4_14SM90_TMA_STOREES22_S24_S24_EEEvvEEEEvNT_6ParamsE,"a",@progbits
	.sectionflags	@""
	.align	4
.nv.constant0._ZN7cutlass13device_kernelINS_4gemm6kernel13GemmUniversalIN4cute5tupleIJiiiiEEENS1_10collective13CollectiveMmaINS1_35MainloopSm100TmaUmmaWarpSpecializedILi54ELi2ELi4ENS5_IJNS4_1CILi1EEENSA_ILi8EEESB_EEEEENS5_IJNSA_ILi64EEESF_NSA_ILi32EEEEEENS_12float_e5m2_tENS5_IJlSB_lEEESI_SJ_NS4_8TiledMMAINS4_8MMA_AtomIJNS4_10MMA_TraitsINS4_19SM100_MMA_F8F6F4_SSEJSI_SI_fSF_SF_NS4_17integral_constantINS4_4UMMA5MajorELSQ_0EEESR_NSO_INSP_7ScaleInELSS_0EEEST_EEEEEENS4_6LayoutINS5_IJSB_SB_SB_EEENS5_IJNSA_ILi0EEESY_SY_EEEEENS5_IJNS4_10UnderscoreES11_S11_EEEEENS4_23SM90_TMA_LOAD_MULTICASTENS4_14ComposedLayoutINS4_7SwizzleILi1ELi4ELi3EEENS4_18smem_ptr_flag_bitsILi8EEENSW_INS5_IJSC_SG_EEENS5_IJSG_SB_EEEEEEEvNS4_8identityENS4_13SM90_TMA_LOADES1D_vS1E_EENS_8epilogue10collective18CollectiveEpilogueINS1H_23Sm100TmaWarpSpecializedILi1ELi1ELi32ELb0ELb0EEEJSH_NS5_IJNSW_ISF_SB_EES1M_EEESI_SJ_SI_SJ_NS1H_6fusion15FusionCallbacksIS1L_NS1O_17LinearCombinationISI_fSI_fLNS_15FloatRoundStyleE2EEESH_S1N_JEEENS4_5SM1004TMEM4LOAD26SM100_TMEM_LOAD_16dp32b32xES1F_NS15_INS16_ILi2ELi4ELi3EEES19_NSW_INS5_IJSC_SF_EEENS5_IJSF_SB_EEEEEEENS4_39AutoVectorizingCopyWithAssumedAlignmentILi128EEENS4_14SM90_TMA_STOREES22_S24_S24_EEEvvEEEEvNT_6ParamsE:
	.zero		2944


//--------------------- SYMBOLS --------------------------

	.type		.nv.reservedSmem.offset0,@object
	.size		.nv.reservedSmem.offset0,0x4
	.type		.nv.reservedSmem.cap,@object
	.size		.nv.reservedSmem.cap,0x4
	.type		__assertfail,@function
